	.headerflags	@"EF_CUDA_TEXMODE_UNIFIED EF_CUDA_64BIT_ADDRESS EF_CUDA_ACCELERATORS EF_CUDA_SM90 EF_CUDA_VIRTUAL_SM(EF_CUDA_SM90)"
	.elftype	@"ET_EXEC"


//--------------------- .nv.info                  --------------------------
	.section	.nv.info,"",@"SHT_CUDA_INFO"
	.align	4


	//----- nvinfo : EIATTR_REGCOUNT
	.align		4
        /*0000*/ 	.byte	0x04, 0x2f
        /*0002*/ 	.short	(.L_2 - .L_1)
	.align		4
.L_1:
        /*0004*/ 	.word	index@(triton_)
        /*0008*/ 	.word	0x00000040


	//----- nvinfo : EIATTR_MIN_STACK_SIZE
	.align		4
.L_2:
        /*000c*/ 	.byte	0x04, 0x12
        /*000e*/ 	.short	(.L_4 - .L_3)
	.align		4
.L_3:
        /*0010*/ 	.word	index@(triton_)
        /*0014*/ 	.word	0x00000000


	//----- nvinfo : EIATTR_FRAME_SIZE
	.align		4
.L_4:
        /*0018*/ 	.byte	0x04, 0x11
        /*001a*/ 	.short	(.L_6 - .L_5)
	.align		4
.L_5:
        /*001c*/ 	.word	index@(triton_)
        /*0020*/ 	.word	0x00000000


	//----- nvinfo : EIATTR_MIN_STACK_SIZE
	.align		4
.L_6:
        /*0024*/ 	.byte	0x04, 0x12
        /*0026*/ 	.short	(.L_8 - .L_7)
	.align		4
.L_7:
        /*0028*/ 	.word	index@(triton_)
        /*002c*/ 	.word	0x00000000
.L_8:


//--------------------- .nv.info.triton_          --------------------------
	.section	.nv.info.triton_,"",@"SHT_CUDA_INFO"
	.sectionflags	@""
	.align	4


	//----- nvinfo : EIATTR_CUDA_API_VERSION
	.align		4
        /*0000*/ 	.byte	0x04, 0x37
        /*0002*/ 	.short	(.L_10 - .L_9)
.L_9:
        /*0004*/ 	.word	0x0000007c


	//----- nvinfo : EIATTR_KPARAM_INFO
	.align		4
.L_10:
        /*0008*/ 	.byte	0x04, 0x17
        /*000a*/ 	.short	(.L_12 - .L_11)
.L_11:
        /*000c*/ 	.word	0x00000000
        /*0010*/ 	.short	0x000b
        /*0012*/ 	.short	0x0054
        /*0014*/ 	.byte	0x00, 0xf0, 0x11, 0x00


	//----- nvinfo : EIATTR_KPARAM_INFO
	.align		4
.L_12:
        /*0018*/ 	.byte	0x04, 0x17
        /*001a*/ 	.short	(.L_14 - .L_13)
.L_13:
        /*001c*/ 	.word	0x00000000
        /*0020*/ 	.short	0x000a
        /*0022*/ 	.short	0x0050
        /*0024*/ 	.byte	0x00, 0xf0, 0x11, 0x00


	//----- nvinfo : EIATTR_KPARAM_INFO
	.align		4
.L_14:
        /*0028*/ 	.byte	0x04, 0x17
        /*002a*/ 	.short	(.L_16 - .L_15)
.L_15:
        /*002c*/ 	.word	0x00000000
        /*0030*/ 	.short	0x0009
        /*0032*/ 	.short	0x0048
        /*0034*/ 	.byte	0x00, 0xf0, 0x21, 0x00


	//----- nvinfo : EIATTR_KPARAM_INFO
	.align		4
.L_16:
        /*0038*/ 	.byte	0x04, 0x17
        /*003a*/ 	.short	(.L_18 - .L_17)
.L_17:
        /*003c*/ 	.word	0x00000000
        /*0040*/ 	.short	0x0008
        /*0042*/ 	.short	0x0040
        /*0044*/ 	.byte	0x00, 0xf0, 0x21, 0x00


	//----- nvinfo : EIATTR_KPARAM_INFO
	.align		4
.L_18:
        /*0048*/ 	.byte	0x04, 0x17
        /*004a*/ 	.short	(.L_20 - .L_19)
.L_19:
        /*004c*/ 	.word	0x00000000
        /*0050*/ 	.short	0x0007
        /*0052*/ 	.short	0x0038
        /*0054*/ 	.byte	0x00, 0xf0, 0x21, 0x00


	//----- nvinfo : EIATTR_KPARAM_INFO
	.align		4
.L_20:
        /*0058*/ 	.byte	0x04, 0x17
        /*005a*/ 	.short	(.L_22 - .L_21)
.L_21:
        /*005c*/ 	.word	0x00000000
        /*0060*/ 	.short	0x0006
        /*0062*/ 	.short	0x0030
        /*0064*/ 	.byte	0x00, 0xf0, 0x21, 0x00


	//----- nvinfo : EIATTR_KPARAM_INFO
	.align		4
.L_22:
        /*0068*/ 	.byte	0x04, 0x17
        /*006a*/ 	.short	(.L_24 - .L_23)
.L_23:
        /*006c*/ 	.word	0x00000000
        /*0070*/ 	.short	0x0005
        /*0072*/ 	.short	0x0028
        /*0074*/ 	.byte	0x00, 0xf0, 0x21, 0x00


	//----- nvinfo : EIATTR_KPARAM_INFO
	.align		4
.L_24:
        /*0078*/ 	.byte	0x04, 0x17
        /*007a*/ 	.short	(.L_26 - .L_25)
.L_25:
        /*007c*/ 	.word	0x00000000
        /*0080*/ 	.short	0x0004
        /*0082*/ 	.short	0x0020
        /*0084*/ 	.byte	0x00, 0xf0, 0x21, 0x00


	//----- nvinfo : EIATTR_KPARAM_INFO
	.align		4
.L_26:
        /*0088*/ 	.byte	0x04, 0x17
        /*008a*/ 	.short	(.L_28 - .L_27)
.L_27:
        /*008c*/ 	.word	0x00000000
        /*0090*/ 	.short	0x0003
        /*0092*/ 	.short	0x0018
        /*0094*/ 	.byte	0x00, 0xf0, 0x21, 0x00


	//----- nvinfo : EIATTR_KPARAM_INFO
	.align		4
.L_28:
        /*0098*/ 	.byte	0x04, 0x17
        /*009a*/ 	.short	(.L_30 - .L_29)
.L_29:
        /*009c*/ 	.word	0x00000000
        /*00a0*/ 	.short	0x0002
        /*00a2*/ 	.short	0x0010
        /*00a4*/ 	.byte	0x00, 0xf0, 0x21, 0x00


	//----- nvinfo : EIATTR_KPARAM_INFO
	.align		4
.L_30:
        /*00a8*/ 	.byte	0x04, 0x17
        /*00aa*/ 	.short	(.L_32 - .L_31)
.L_31:
        /*00ac*/ 	.word	0x00000000
        /*00b0*/ 	.short	0x0001
        /*00b2*/ 	.short	0x0008
        /*00b4*/ 	.byte	0x00, 0xf0, 0x21, 0x00


	//----- nvinfo : EIATTR_KPARAM_INFO
	.align		4
.L_32:
        /*00b8*/ 	.byte	0x04, 0x17
        /*00ba*/ 	.short	(.L_34 - .L_33)
.L_33:
        /*00bc*/ 	.word	0x00000000
        /*00c0*/ 	.short	0x0000
        /*00c2*/ 	.short	0x0000
        /*00c4*/ 	.byte	0x00, 0xf0, 0x21, 0x00


	//----- nvinfo : EIATTR_SPARSE_MMA_MASK
	.align		4
.L_34:
        /*00c8*/ 	.byte	0x03, 0x50
        /*00ca*/ 	.short	0x0000


	//----- nvinfo : EIATTR_MAXREG_COUNT
	.align		4
        /*00cc*/ 	.byte	0x03, 0x1b
        /*00ce*/ 	.short	0x00ff


	//----- nvinfo : EIATTR_COOP_GROUP_MASK_REGIDS
	.align		4
        /*00d0*/ 	.byte	0x04, 0x29
        /*00d2*/ 	.short	(.L_36 - .L_35)


	//   ....[0]....
.L_35:
        /*00d4*/ 	.word	0xffffffff


	//   ....[1]....
        /*00d8*/ 	.word	0xffffffff


	//----- nvinfo : EIATTR_COOP_GROUP_INSTR_OFFSETS
	.align		4
.L_36:
        /*00dc*/ 	.byte	0x04, 0x28
        /*00de*/ 	.short	(.L_38 - .L_37)


	//   ....[0]....
.L_37:
        /*00e0*/ 	.word	0x000006d0


	//   ....[1]....
        /*00e4*/ 	.word	0x00000710


	//----- nvinfo : EIATTR_EXIT_INSTR_OFFSETS
	.align		4
.L_38:
        /*00e8*/ 	.byte	0x04, 0x1c
        /*00ea*/ 	.short	(.L_40 - .L_39)


	//   ....[0]....
.L_39:
        /*00ec*/ 	.word	0x00002790


	//----- nvinfo : EIATTR_MAX_THREADS
	.align		4
.L_40:
        /*00f0*/ 	.byte	0x04, 0x05
        /*00f2*/ 	.short	(.L_42 - .L_41)
.L_41:
        /*00f4*/ 	.word	0x00000080
        /*00f8*/ 	.word	0x00000001
        /*00fc*/ 	.word	0x00000001


	//----- nvinfo : EIATTR_CBANK_PARAM_SIZE
	.align		4
.L_42:
        /*0100*/ 	.byte	0x03, 0x19
        /*0102*/ 	.short	0x0058


	//----- nvinfo : EIATTR_PARAM_CBANK
	.align		4
        /*0104*/ 	.byte	0x04, 0x0a
        /*0106*/ 	.short	(.L_44 - .L_43)
	.align		4
.L_43:
        /*0108*/ 	.word	index@(.nv.constant0.triton_)
        /*010c*/ 	.short	0x0210
        /*010e*/ 	.short	0x0058


	//----- nvinfo : EIATTR_SW_WAR
	.align		4
.L_44:
        /*0110*/ 	.byte	0x04, 0x36
        /*0112*/ 	.short	(.L_46 - .L_45)
.L_45:
        /*0114*/ 	.word	0x00000008
.L_46:


//--------------------- .nv.callgraph             --------------------------
	.section	.nv.callgraph,"",@"SHT_CUDA_CALLGRAPH"
	.align	4
	.sectionentsize	8
	.align		4
        /*0000*/ 	.word	0x00000000
	.align		4
        /*0004*/ 	.word	0xffffffff
	.align		4
        /*0008*/ 	.word	0x00000000
	.align		4
        /*000c*/ 	.word	0xfffffffe
	.align		4
        /*0010*/ 	.word	0x00000000
	.align		4
        /*0014*/ 	.word	0xfffffffd
	.align		4
        /*0018*/ 	.word	0x00000000
	.align		4
        /*001c*/ 	.word	0xfffffffc


//--------------------- .nv.constant4             --------------------------
	.section	.nv.constant4,"a",@progbits
	.align	8
	.align		8
.nv.constant4:
        /*0000*/ 	.dword	_$_str


//--------------------- .text.triton_             --------------------------
	.section	.text.triton_,"ax",@progbits
	.sectionflags	@"SHF_BARRIERS=1"
	.align	128
        .global         triton_
        .type           triton_,@function
        .size           triton_,(.L_x_3 - triton_)
        .other          triton_,@"STO_CUDA_ENTRY STV_DEFAULT"
triton_:
.text.triton_:
[----:B------:R-:W0:Y:S02]  /*0000*/  LDC R1, c[0x0][0x28] ;  /* 0x00000a00ff017b82 */ /* 0x000e240000000800 */
[----:B------:R-:W1:Y:S01]  /*0010*/  S2R R3, SR_TID.X ;  /* 0x0000000000037919 */ /* 0x000e620000002100 */
[----:B------:R-:W-:Y:S01]  /*0020*/  ULDC UR4, c[0x0][0x260] ;  /* 0x0000980000047ab9 */ /* 0x000fe20000000800 */
[----:B------:R-:W-:Y:S02]  /*0030*/  CS2R R18, SRZ ;  /* 0x0000000000127805 */ /* 0x000fe4000001ff00 */
[----:B------:R-:W-:Y:S01]  /*0040*/  CS2R R22, SRZ ;  /* 0x0000000000167805 */ /* 0x000fe2000001ff00 */
[----:B------:R-:W2:Y:S01]  /*0050*/  S2R R6, SR_CTAID.X ;  /* 0x0000000000067919 */ /* 0x000ea20000002500 */
[----:B------:R-:W-:Y:S02]  /*0060*/  CS2R R20, SRZ ;  /* 0x0000000000147805 */ /* 0x000fe4000001ff00 */
[----:B------:R-:W-:Y:S01]  /*0070*/  CS2R R32, SRZ ;  /* 0x0000000000207805 */ /* 0x000fe2000001ff00 */
[----:B------:R-:W-:Y:S01]  /*0080*/  IMAD.MOV.U32 R34, RZ, RZ, RZ ;  /* 0x000000ffff227224 */ /* 0x000fe200078e00ff */
[----:B------:R-:W-:Y:S01]  /*0090*/  ULDC.64 UR8, c[0x0][0x208] ;  /* 0x0000820000087ab9 */ /* 0x000fe20000000a00 */
[----:B-1----:R-:W-:Y:S01]  /*00a0*/  SHF.R.U32.HI R10, RZ, 0x1, R3 ;  /* 0x00000001ff0a7819 */ /* 0x002fe20000011603 */
[----:B------:R-:W-:-:S02]  /*00b0*/  IMAD.SHL.U32 R7, R3, 0x4, RZ ;  /* 0x0000000403077824 */ /* 0x000fc400078e00ff */
[----:B--2---:R-:W-:Y:S01]  /*00c0*/  IMAD.SHL.U32 R11, R6, 0x40, RZ ;  /* 0x00000040060b7824 */ /* 0x004fe200078e00ff */
[----:B------:R-:W-:Y:S01]  /*00d0*/  SGXT.U32 R10, R10, 0x6 ;  /* 0x000000060a0a781a */ /* 0x000fe20000000000 */
[----:B------:R-:W-:Y:S01]  /*00e0*/  IMAD.SHL.U32 R6, R6, 0x2000, RZ ;  /* 0x0000200006067824 */ /* 0x000fe200078e00ff */
[----:B------:R-:W-:Y:S02]  /*00f0*/  LOP3.LUT R7, R7, 0x4, RZ, 0xc0, !PT ;  /* 0x0000000407077812 */ /* 0x000fe400078ec0ff */
[----:B------:R-:W-:Y:S02]  /*0100*/  LOP3.LUT R0, R11, R10, RZ, 0xfc, !PT ;  /* 0x0000000a0b007212 */ /* 0x000fe400078efcff */
[----:B------:R-:W-:Y:S02]  /*0110*/  SHF.L.U32 R2, R10, 0x7, RZ ;  /* 0x000000070a027819 */ /* 0x000fe400000006ff */
[C---:B------:R-:W-:Y:S01]  /*0120*/  ISETP.GE.AND P1, PT, R0.reuse, UR4, PT ;  /* 0x0000000400007c0c */ /* 0x040fe2000bf26270 */
[----:B------:R-:W-:-:S04]  /*0130*/  IMAD.HI R4, R0, 0x2aaaaaab, RZ ;  /* 0x2aaaaaab00047827 */ /* 0x000fc800078e02ff */
[----:B------:R-:W-:Y:S01]  /*0140*/  IMAD R9, R0, 0x80, R7 ;  /* 0x0000008000097824 */ /* 0x000fe200078e0207 */
[----:B------:R-:W-:Y:S02]  /*0150*/  SHF.R.U32.HI R5, RZ, 0x1f, R4 ;  /* 0x0000001fff057819 */ /* 0x000fe40000011604 */
[----:B------:R-:W-:Y:S02]  /*0160*/  LOP3.LUT R0, R7, R6, R2, 0xfe, !PT ;  /* 0x0000000607007212 */ /* 0x000fe400078efe02 */
[----:B------:R-:W-:Y:S02]  /*0170*/  LEA.HI.SX32 R4, R4, R5, 0x1e ;  /* 0x0000000504047211 */ /* 0x000fe400078ff2ff */
[----:B------:R-:W-:-:S03]  /*0180*/  SHF.R.U32.HI R5, RZ, 0x6, R3 ;  /* 0x00000006ff057819 */ /* 0x000fc60000011603 */
[----:B------:R-:W-:Y:S01]  /*0190*/  IMAD R2, R4, -0xc00, R9 ;  /* 0xfffff40004027824 */ /* 0x000fe200078e0209 */
[----:B------:R-:W-:-:S07]  /*01a0*/  SGXT.U32 R5, R5, 0x1 ;  /* 0x000000010505781a */ /* 0x000fce0000000000 */
.L_x_0:
[----:B------:R-:W1:Y:S01]  /*01b0*/  LDC.64 R26, c[0x0][0x220] ;  /* 0x00008800ff1a7b82 */ /* 0x000e620000000a00 */
[----:B------:R-:W-:Y:S01]  /*01c0*/  IADD3 R43, R2, R19, RZ ;  /* 0x00000013022b7210 */ /* 0x000fe20007ffe0ff */
[----:B------:R-:W-:Y:S01]  /*01d0*/  IMAD.IADD R41, R0, 0x1, R19 ;  /* 0x0000000100297824 */ /* 0x000fe200078e0213 */
[----:B------:R-:W-:Y:S02]  /*01e0*/  CS2R R12, SRZ ;  /* 0x00000000000c7805 */ /* 0x000fe4000001ff00 */
[----:B------:R-:W-:-:S03]  /*01f0*/  CS2R R8, SRZ ;  /* 0x0000000000087805 */ /* 0x000fc6000001ff00 */
[----:B------:R-:W2:Y:S08]  /*0200*/  LDC.64 R30, c[0x0][0x228] ;  /* 0x00008a00ff1e7b82 */ /* 0x000eb00000000a00 */
[----:B------:R-:W3:Y:S08]  /*0210*/  LDC.64 R24, c[0x0][0x230] ;  /* 0x00008c00ff187b82 */ /* 0x000ef00000000a00 */
[----:B------:R-:W4:Y:S01]  /*0220*/  LDC.64 R28, c[0x0][0x238] ;  /* 0x00008e00ff1c7b82 */ /* 0x000f220000000a00 */
[----:B-1----:R-:W-:-:S05]  /*0230*/  IMAD.WIDE R36, R41, 0x2, R26 ;  /* 0x0000000229247825 */ /* 0x002fca00078e021a */
[----:B------:R-:W5:Y:S01]  /*0240*/  @!P1 LDG.E.EL.64 R12, desc[UR8][R36.64] ;  /* 0x00000008240c9981 */ /* 0x000f62000c2e1b00 */
[----:B--2---:R-:W-:-:S05]  /*0250*/  IMAD.WIDE R38, R43, 0x2, R30 ;  /* 0x000000022b267825 */ /* 0x004fca00078e021e */
[----:B------:R-:W2:Y:S01]  /*0260*/  @!P1 LDG.E.EL.64 R8, desc[UR8][R38.64] ;  /* 0x0000000826089981 */ /* 0x000ea2000c2e1b00 */
[----:B------:R-:W-:Y:S02]  /*0270*/  CS2R R16, SRZ ;  /* 0x0000000000107805 */ /* 0x000fe4000001ff00 */
[----:B------:R-:W-:Y:S01]  /*0280*/  CS2R R14, SRZ ;  /* 0x00000000000e7805 */ /* 0x000fe2000001ff00 */
[----:B---3--:R-:W-:-:S05]  /*0290*/  IMAD.WIDE R40, R41, 0x2, R24 ;  /* 0x0000000229287825 */ /* 0x008fca00078e0218 */
[----:B------:R-:W3:Y:S01]  /*02a0*/  @!P1 LDG.E.EL.64 R16, desc[UR8][R40.64] ;  /* 0x0000000828109981 */ /* 0x000ee2000c2e1b00 */
[----:B----4-:R-:W-:-:S05]  /*02b0*/  IMAD.WIDE R42, R43, 0x2, R28 ;  /* 0x000000022b2a7825 */ /* 0x010fca00078e021c */
[----:B------:R-:W4:Y:S01]  /*02c0*/  @!P1 LDG.E.EL.64 R14, desc[UR8][R42.64] ;  /* 0x000000082a0e9981 */ /* 0x000f22000c2e1b00 */
[----:B------:R-:W-:-:S04]  /*02d0*/  IADD3 R19, R19, 0x8, RZ ;  /* 0x0000000813137810 */ /* 0x000fc80007ffe0ff */
[----:B------:R-:W-:Y:S02]  /*02e0*/  ISETP.GE.U32.AND P0, PT, R19, 0x80, PT ;  /* 0x000000801300780c */ /* 0x000fe40003f06070 */
[----:B-----5:R-:W-:Y:S02]  /*02f0*/  SEL R13, R13, RZ, !P1 ;  /* 0x000000ff0d0d7207 */ /* 0x020fe40004800000 */
[----:B--2---:R-:W-:-:S03]  /*0300*/  SEL R35, R9, RZ, !P1 ;  /* 0x000000ff09237207 */ /* 0x004fc60004800000 */
[----:B------:R-:W-:Y:S01]  /*0310*/  IMAD.U32 R37, R13, 0x10000, RZ ;  /* 0x000100000d257824 */ /* 0x000fe200078e00ff */
[----:B------:R-:W-:Y:S01]  /*0320*/  SEL R12, R12, RZ, !P1 ;  /* 0x000000ff0c0c7207 */ /* 0x000fe20004800000 */
[----:B------:R-:W-:Y:S01]  /*0330*/  IMAD.U32 R36, R35, 0x10000, RZ ;  /* 0x0001000023247824 */ /* 0x000fe200078e00ff */
[----:B------:R-:W-:Y:S02]  /*0340*/  SEL R9, R8, RZ, !P1 ;  /* 0x000000ff08097207 */ /* 0x000fe40004800000 */
[C---:B------:R-:W-:Y:S01]  /*0350*/  PRMT R8, R12.reuse, 0x7632, R8 ;  /* 0x000076320c087816 */ /* 0x040fe20000000008 */
[----:B------:R-:W-:Y:S01]  /*0360*/  FADD R37, R37, R36 ;  /* 0x0000002425257221 */ /* 0x000fe20000000000 */
[----:B------:R-:W-:Y:S02]  /*0370*/  SHF.L.U32 R36, R12, 0x10, RZ ;  /* 0x000000100c247819 */ /* 0x000fe400000006ff */
[----:B------:R-:W-:Y:S02]  /*0380*/  PRMT R35, R35, 0x7632, R35 ;  /* 0x0000763223237816 */ /* 0x000fe40000000023 */
[C---:B------:R-:W-:Y:S01]  /*0390*/  PRMT R12, R9.reuse, 0x7632, R12 ;  /* 0x00007632090c7816 */ /* 0x040fe2000000000c */
[----:B------:R-:W-:Y:S01]  /*03a0*/  IMAD.U32 R9, R9, 0x10000, RZ ;  /* 0x0001000009097824 */ /* 0x000fe200078e00ff */
[----:B------:R-:W-:Y:S01]  /*03b0*/  PRMT R13, R13, 0x7632, R13 ;  /* 0x000076320d0d7816 */ /* 0x000fe2000000000d */
[----:B------:R-:W-:Y:S01]  /*03c0*/  IMAD.U32 R8, R8, 0x10000, RZ ;  /* 0x0001000008087824 */ /* 0x000fe200078e00ff */
[----:B------:R-:W-:Y:S01]  /*03d0*/  SHF.L.U32 R38, R35, 0x10, RZ ;  /* 0x0000001023267819 */ /* 0x000fe200000006ff */
[----:B------:R-:W-:-:S02]  /*03e0*/  IMAD.U32 R35, R12, 0x10000, RZ ;  /* 0x000100000c237824 */ /* 0x000fc400078e00ff */
[----:B------:R-:W-:Y:S01]  /*03f0*/  FADD R9, R36, R9 ;  /* 0x0000000924097221 */ /* 0x000fe20000000000 */
[----:B---3--:R-:W-:Y:S02]  /*0400*/  SEL R16, R16, RZ, !P1 ;  /* 0x000000ff10107207 */ /* 0x008fe40004800000 */
[----:B----4-:R-:W-:Y:S01]  /*0410*/  SEL R14, R14, RZ, !P1 ;  /* 0x000000ff0e0e7207 */ /* 0x010fe20004800000 */
[----:B------:R-:W-:Y:S02]  /*0420*/  IMAD.U32 R13, R13, 0x10000, RZ ;  /* 0x000100000d0d7824 */ /* 0x000fe400078e00ff */
[----:B------:R-:W-:Y:S01]  /*0430*/  FADD R36, R8, R35 ;  /* 0x0000002308247221 */ /* 0x000fe20000000000 */
[----:B------:R-:W-:Y:S01]  /*0440*/  @!P1 FFMA R22, R9, R9, R22 ;  /* 0x0000000909169223 */ /* 0x000fe20000000016 */
[----:B------:R-:W-:Y:S02]  /*0450*/  SEL R17, R17, RZ, !P1 ;  /* 0x000000ff11117207 */ /* 0x000fe40004800000 */
[----:B------:R-:W-:-:S02]  /*0460*/  SEL R15, R15, RZ, !P1 ;  /* 0x000000ff0f0f7207 */ /* 0x000fc40004800000 */
[----:B------:R-:W-:Y:S02]  /*0470*/  PRMT R8, R16, 0x7632, R8 ;  /* 0x0000763210087816 */ /* 0x000fe40000000008 */
[----:B------:R-:W-:Y:S01]  /*0480*/  PRMT R9, R14, 0x7632, R9 ;  /* 0x000076320e097816 */ /* 0x000fe20000000009 */
[----:B------:R-:W-:Y:S01]  /*0490*/  FADD R13, R13, R38 ;  /* 0x000000260d0d7221 */ /* 0x000fe20000000000 */
[----:B------:R-:W-:Y:S01]  /*04a0*/  @!P1 FFMA R34, R37, R37, R34 ;  /* 0x0000002525229223 */ /* 0x000fe20000000022 */
[----:B------:R-:W-:Y:S01]  /*04b0*/  SHF.L.U32 R12, R15, 0x10, RZ ;  /* 0x000000100f0c7819 */ /* 0x000fe200000006ff */
[C---:B------:R-:W-:Y:S01]  /*04c0*/  IMAD.U32 R37, R17.reuse, 0x10000, RZ ;  /* 0x0001000011257824 */ /* 0x040fe200078e00ff */
[----:B------:R-:W-:Y:S01]  /*04d0*/  PRMT R17, R17, 0x7632, R17 ;  /* 0x0000763211117816 */ /* 0x000fe20000000011 */
[----:B------:R-:W-:Y:S01]  /*04e0*/  IMAD.U32 R8, R8, 0x10000, RZ ;  /* 0x0001000008087824 */ /* 0x000fe200078e00ff */
[----:B------:R-:W-:Y:S01]  /*04f0*/  PRMT R15, R15, 0x7632, R15 ;  /* 0x000076320f0f7816 */ /* 0x000fe2000000000f */
[----:B------:R-:W-:-:S02]  /*0500*/  IMAD.U32 R9, R9, 0x10000, RZ ;  /* 0x0001000009097824 */ /* 0x000fc400078e00ff */
[----:B------:R-:W-:Y:S01]  /*0510*/  @!P1 FFMA R32, R13, R13, R32 ;  /* 0x0000000d0d209223 */ /* 0x000fe20000000020 */
[----:B------:R-:W-:Y:S01]  /*0520*/  FADD R13, R37, R12 ;  /* 0x0000000c250d7221 */ /* 0x000fe20000000000 */
[----:B------:R-:W-:Y:S01]  /*0530*/  SHF.L.U32 R35, R16, 0x10, RZ ;  /* 0x0000001010237819 */ /* 0x000fe200000006ff */
[----:B------:R-:W-:Y:S01]  /*0540*/  FADD R12, R8, R9 ;  /* 0x00000009080c7221 */ /* 0x000fe20000000000 */
[----:B------:R-:W-:Y:S02]  /*0550*/  IMAD.U32 R14, R14, 0x10000, RZ ;  /* 0x000100000e0e7824 */ /* 0x000fe400078e00ff */
[----:B------:R-:W-:Y:S02]  /*0560*/  IMAD.U32 R8, R17, 0x10000, RZ ;  /* 0x0001000011087824 */ /* 0x000fe400078e00ff */
[----:B------:R-:W-:Y:S02]  /*0570*/  IMAD.U32 R15, R15, 0x10000, RZ ;  /* 0x000100000f0f7824 */ /* 0x000fe400078e00ff */
[----:B------:R-:W-:-:S02]  /*0580*/  FADD R35, R35, R14 ;  /* 0x0000000e23237221 */ /* 0x000fc40000000000 */
[----:B------:R-:W-:Y:S01]  /*0590*/  FADD R8, R8, R15 ;  /* 0x0000000f08087221 */ /* 0x000fe20000000000 */
[----:B------:R-:W-:Y:S01]  /*05a0*/  @!P1 FFMA R33, R36, R36, R33 ;  /* 0x0000002424219223 */ /* 0x000fe20000000021 */
[----:B------:R-:W-:Y:S01]  /*05b0*/  @!P1 FFMA R18, R35, R35, R18 ;  /* 0x0000002323129223 */ /* 0x000fe20000000012 */
[----:B------:R-:W-:Y:S01]  /*05c0*/  @!P1 FFMA R20, R13, R13, R20 ;  /* 0x0000000d0d149223 */ /* 0x000fe20000000014 */
[----:B------:R-:W-:Y:S01]  /*05d0*/  @!P1 FFMA R23, R12, R12, R23 ;  /* 0x0000000c0c179223 */ /* 0x000fe20000000017 */
[----:B------:R-:W-:Y:S01]  /*05e0*/  @!P1 FFMA R21, R8, R8, R21 ;  /* 0x0000000808159223 */ /* 0x000fe20000000015 */
[----:B------:R-:W-:Y:S06]  /*05f0*/  @!P0 BRA `(.L_x_0) ;  /* 0xfffffff800ec8947 */ /* 0x000fec000383ffff */
[----:B------:R-:W-:Y:S01]  /*0600*/  FADD R33, R22, R33 ;  /* 0x0000002116217221 */ /* 0x000fe20000000000 */
[----:B------:R-:W-:Y:S01]  /*0610*/  FADD R23, R18, R23 ;  /* 0x0000001712177221 */ /* 0x000fe20000000000 */
[----:B------:R-:W-:Y:S01]  /*0620*/  LOP3.LUT R11, R11, 0x3f, R3, 0xf8, !PT ;  /* 0x0000003f0b0b7812 */ /* 0x000fe200078ef803 */
[----:B------:R-:W1:Y:S01]  /*0630*/  S2UR UR7, SR_CgaCtaId ;  /* 0x00000000000779c3 */ /* 0x000e620000008800 */
[----:B------:R-:W-:Y:S01]  /*0640*/  FADD R33, R34, R33 ;  /* 0x0000002122217221 */ /* 0x000fe20000000000 */
[----:B------:R-:W-:Y:S01]  /*0650*/  FADD R20, R20, R23 ;  /* 0x0000001714147221 */ /* 0x000fe20000000000 */
[----:B------:R-:W-:Y:S01]  /*0660*/  ULDC UR4, c[0x0][0x260] ;  /* 0x0000980000047ab9 */ /* 0x000fe20000000800 */
[----:B------:R-:W-:-:S04]  /*0670*/  IMAD.HI R8, R11, 0x2aaaaaab, RZ ;  /* 0x2aaaaaab0b087827 */ /* 0x000fc800078e02ff */
[----:B------:R-:W-:Y:S01]  /*0680*/  FADD R13, R32, R33 ;  /* 0x00000021200d7221 */ /* 0x000fe20000000000 */
[----:B------:R-:W-:Y:S01]  /*0690*/  FADD R20, R21, R20 ;  /* 0x0000001415147221 */ /* 0x000fe20000000000 */
[----:B------:R-:W-:Y:S01]  /*06a0*/  ISETP.GE.AND P0, PT, R11, UR4, PT ;  /* 0x000000040b007c0c */ /* 0x000fe2000bf06270 */
[----:B------:R-:W2:Y:S01]  /*06b0*/  LDC.64 R32, c[0x0][0x258] ;  /* 0x00009600ff207b82 */ /* 0x000ea20000000a00 */
[----:B------:R-:W-:Y:S01]  /*06c0*/  SHF.R.U32.HI R9, RZ, 0x1f, R8 ;  /* 0x0000001fff097819 */ /* 0x000fe20000011608 */
[----:B------:R-:W3:Y:S01]  /*06d0*/  SHFL.BFLY PT, R14, R13, 0x1, 0x1f ;  /* 0x0c201f000d0e7f89 */ /* 0x000ee200000e0000 */
[----:B------:R-:W-:Y:S01]  /*06e0*/  ISETP.EQ.AND P3, PT, R5, RZ, !P0 ;  /* 0x000000ff0500720c */ /* 0x000fe20004762270 */
[----:B------:R-:W-:Y:S01]  /*06f0*/  UMOV UR6, 0x400 ;  /* 0x0000040000067882 */ /* 0x000fe20000000000 */
[----:B------:R-:W-:Y:S01]  /*0700*/  LEA.HI R12, R8, R9, RZ, 0x1e ;  /* 0x00000009080c7211 */ /* 0x000fe200078ff0ff */
[----:B------:R-:W4:Y:S01]  /*0710*/  SHFL.BFLY PT, R15, R20, 0x1, 0x1f ;  /* 0x0c201f00140f7f89 */ /* 0x000f2200000e0000 */
[----:B------:R-:W-:Y:S01]  /*0720*/  LOP3.LUT R8, R3, 0x3f, RZ, 0xc0, !PT ;  /* 0x0000003f03087812 */ /* 0x000fe200078ec0ff */
[----:B------:R-:W5:Y:S01]  /*0730*/  LDC.64 R34, c[0x0][0x240] ;  /* 0x00009000ff227b82 */ /* 0x000f620000000a00 */
[----:B------:R-:W-:Y:S01]  /*0740*/  ISETP.NE.AND P2, PT, R5, RZ, PT ;  /* 0x000000ff0500720c */ /* 0x000fe20003f45270 */
[----:B------:R-:W-:Y:S01]  /*0750*/  IMAD R12, R12, -0x18, R11 ;  /* 0xffffffe80c0c7824 */ /* 0x000fe200078e020b */
[----:B------:R-:W-:Y:S01]  /*0760*/  LEA R17, R8, R6, 0x7 ;  /* 0x0000000608117211 */ /* 0x000fe200078e38ff */
[----:B------:R-:W-:Y:S01]  /*0770*/  IMAD.MOV.U32 R6, RZ, RZ, 0x3c000000 ;  /* 0x3c000000ff067424 */ /* 0x000fe200078e00ff */
[----:B------:R-:W-:Y:S01]  /*0780*/  LOP3.LUT R11, R3, 0x1, RZ, 0xc0, !PT ;  /* 0x00000001030b7812 */ /* 0x000fe200078ec0ff */
[----:B------:R-:W-:Y:S01]  /*0790*/  IMAD.SHL.U32 R9, R12, 0x80, RZ ;  /* 0x000000800c097824 */ /* 0x000fe200078e00ff */
[----:B------:R-:W-:Y:S01]  /*07a0*/  ISETP.NE.AND P0, PT, R5, RZ, !P0 ;  /* 0x000000ff0500720c */ /* 0x000fe20004705270 */
[----:B-1----:R-:W-:Y:S01]  /*07b0*/  UPRMT UR6, UR7, 0x654, UR6 ;  /* 0x0000065407067896 */ /* 0x002fe20008000006 */
[----:B------:R-:W-:Y:S01]  /*07c0*/  LEA R4, R4, R7, 0x7 ;  /* 0x0000000704047211 */ /* 0x000fe200078e38ff */
[C---:B------:R-:W-:Y:S01]  /*07d0*/  IMAD.WIDE R28, R9.reuse, 0x2, R28 ;  /* 0x00000002091c7825 */ /* 0x040fe200078e021c */
[----:B------:R-:W-:Y:S01]  /*07e0*/  UMOV UR4, URZ ;  /* 0x0000003f00047c82 */ /* 0x000fe20008000000 */
[----:B------:R-:W-:Y:S01]  /*07f0*/  UMOV UR5, URZ ;  /* 0x0000003f00057c82 */ /* 0x000fe20008000000 */
[----:B------:R-:W-:Y:S01]  /*0800*/  ULDC.64 UR10, c[0x0][0x240] ;  /* 0x00009000000a7ab9 */ /* 0x000fe20000000a00 */
[----:B------:R-:W-:Y:S01]  /*0810*/  IMAD.WIDE R30, R9, 0x2, R30 ;  /* 0x00000002091e7825 */ /* 0x000fe200078e021e */
[----:B------:R-:W-:-:S03]  /*0820*/  ULDC.64 UR12, c[0x0][0x258] ;  /* 0x00009600000c7ab9 */ /* 0x000fc60000000a00 */
[----:B---3--:R-:W-:Y:S01]  /*0830*/  FADD R14, R13, R14 ;  /* 0x0000000e0d0e7221 */ /* 0x008fe20000000000 */
[----:B--2---:R-:W-:-:S04]  /*0840*/  IMAD.WIDE.U32 R32, R11, 0x8, R32 ;  /* 0x000000080b207825 */ /* 0x004fc800078e0020 */
[----:B----4-:R-:W-:Y:S01]  /*0850*/  FADD R15, R20, R15 ;  /* 0x0000000f140f7221 */ /* 0x010fe20000000000 */
[----:B------:R-:W-:Y:S01]  /*0860*/  FFMA R3, R14, R6, 9.9999999747524270788e-07 ;  /* 0x358637bd0e037423 */ /* 0x000fe20000000006 */
[----:B-----5:R-:W-:-:S04]  /*0870*/  IMAD.WIDE.U32 R34, R11, 0x8, R34 ;  /* 0x000000080b227825 */ /* 0x020fc800078e0022 */
[----:B------:R-:W-:Y:S01]  /*0880*/  FFMA R15, R15, R6, 9.9999999747524270788e-07 ;  /* 0x358637bd0f0f7423 */ /* 0x000fe20000000006 */
[----:B------:R-:W-:Y:S01]  /*0890*/  IMAD R6, R8, 0xc, RZ ;  /* 0x0000000c08067824 */ /* 0x000fe200078e02ff */
[----:B------:R-:W1:Y:S01]  /*08a0*/  MUFU.RSQ R3, R3 ;  /* 0x0000000300037308 */ /* 0x000e620000001400 */
[----:B------:R-:W-:Y:S02]  /*08b0*/  IMAD R9, R7, 0x41, R10 ;  /* 0x0000004107097824 */ /* 0x000fe400078e020a */
[----:B------:R-:W-:Y:S01]  /*08c0*/  IMAD R11, R10, 0xc, R7 ;  /* 0x0000000c0a0b7824 */ /* 0x000fe200078e0207 */
[----:B------:R-:W-:Y:S01]  /*08d0*/  LOP3.LUT R12, R6, R5, RZ, 0xfc, !PT ;  /* 0x00000005060c7212 */ /* 0x000fe200078efcff */
[----:B------:R-:W-:Y:S01]  /*08e0*/  IMAD R6, R5, 0x41, R8 ;  /* 0x0000004105067824 */ /* 0x000fe200078e0208 */
[----:B------:R-:W-:Y:S01]  /*08f0*/  LEA R8, R8, UR6, 0x2 ;  /* 0x0000000608087c11 */ /* 0x000fe2000f8e10ff */
[----:B------:R-:W-:Y:S01]  /*0900*/  IMAD.WIDE R24, R17, 0x2, R24 ;  /* 0x0000000211187825 */ /* 0x000fe200078e0218 */
[----:B------:R1:W3:Y:S01]  /*0910*/  MUFU.RSQ R5, R15 ;  /* 0x0000000f00057308 */ /* 0x0002e20000001400 */
[----:B------:R-:W-:-:S02]  /*0920*/  LEA R9, R9, UR6, 0x2 ;  /* 0x0000000609097c11 */ /* 0x000fc4000f8e10ff */
[----:B------:R-:W-:Y:S01]  /*0930*/  LEA R7, R6, UR6, 0x2 ;  /* 0x0000000606077c11 */ /* 0x000fe2000f8e10ff */
[----:B------:R-:W-:Y:S01]  /*0940*/  IMAD.WIDE R26, R17, 0x2, R26 ;  /* 0x00000002111a7825 */ /* 0x000fe200078e021a */
[----:B------:R-:W-:Y:S02]  /*0950*/  LEA R10, R10, UR6, 0x2 ;  /* 0x000000060a0a7c11 */ /* 0x000fe4000f8e10ff */
[----:B------:R-:W-:Y:S01]  /*0960*/  LEA R11, R11, UR6, 0x1 ;  /* 0x000000060b0b7c11 */ /* 0x000fe2000f8e08ff */
[----:B------:R-:W-:Y:S01]  /*0970*/  IMAD.MOV.U32 R13, RZ, RZ, RZ ;  /* 0x000000ffff0d7224 */ /* 0x000fe200078e00ff */
[----:B-1----:R-:W-:-:S07]  /*0980*/  LEA R6, R12, UR6, 0x1 ;  /* 0x000000060c067c11 */ /* 0x002fce000f8e08ff */
.L_x_1:
[----:B0-----:R-:W0:Y:S01]  /*0990*/  LDC.64 R14, c[0x0][0x250] ;  /* 0x00009400ff0e7b82 */ /* 0x001e220000000a00 */
[----:B------:R-:W-:Y:S01]  /*09a0*/  IMAD.IADD R19, R4, 0x1, R13 ;  /* 0x0000000104137824 */ /* 0x000fe200078e020d */
[----:B------:R-:W-:Y:S02]  /*09b0*/  CS2R R20, SRZ ;  /* 0x0000000000147805 */ /* 0x000fe4000001ff00 */
[----:B------:R-:W-:-:S04]  /*09c0*/  CS2R R22, SRZ ;  /* 0x0000000000167805 */ /* 0x000fc8000001ff00 */
[----:B------:R-:W1:Y:S08]  /*09d0*/  LDC.64 R46, c[0x0][0x248] ;  /* 0x00009200ff2e7b82 */ /* 0x000e700000000a00 */
[----:B------:R-:W2:Y:S01]  /*09e0*/  LDC.64 R48, c[0x0][0x220] ;  /* 0x00008800ff307b82 */ /* 0x000ea20000000a00 */
[----:B0-----:R-:W-:-:S07]  /*09f0*/  IMAD.WIDE R16, R19, 0x4, R14 ;  /* 0x0000000413107825 */ /* 0x001fce00078e020e */
[----:B------:R-:W0:Y:S01]  /*0a00*/  LDC.64 R14, c[0x0][0x228] ;  /* 0x00008a00ff0e7b82 */ /* 0x000e220000000a00 */
[----:B---3--:R3:W4:Y:S01]  /*0a10*/  @!P1 LDG.E.EL.128 R20, desc[UR8][R16.64] ;  /* 0x0000000810149981 */ /* 0x008722000c2e1d00 */
[----:B------:R-:W-:Y:S01]  /*0a20*/  IADD3 R51, R0, R13, RZ ;  /* 0x0000000d00337210 */ /* 0x000fe20007ffe0ff */
[----:B------:R-:W-:Y:S01]  /*0a30*/  IMAD.IADD R41, R2, 0x1, R13 ;  /* 0x0000000102297824 */ /* 0x000fe200078e020d */
[----:B------:R-:W-:Y:S01]  /*0a40*/  IADD3 R44, P4, R34, UR4, RZ ;  /* 0x00000004222c7c10 */ /* 0x000fe2000ff9e0ff */
[----:B-1----:R-:W-:Y:S01]  /*0a50*/  IMAD.WIDE R46, R19, 0x4, R46 ;  /* 0x00000004132e7825 */ /* 0x002fe200078e022e */
[----:B------:R-:W-:Y:S02]  /*0a60*/  CS2R R36, SRZ ;  /* 0x0000000000247805 */ /* 0x000fe4000001ff00 */
[----:B------:R-:W-:Y:S02]  /*0a70*/  CS2R R38, SRZ ;  /* 0x0000000000267805 */ /* 0x000fe4000001ff00 */
[----:B------:R-:W-:-:S02]  /*0a80*/  CS2R R18, SRZ ;  /* 0x0000000000127805 */ /* 0x000fc4000001ff00 */
[----:B------:R-:W-:Y:S02]  /*0a90*/  IADD3.X R45, R35, UR5, RZ, P4, !PT ;  /* 0x00000005232d7c10 */ /* 0x000fe4000a7fe4ff */
[----:B---3--:R-:W-:Y:S01]  /*0aa0*/  CS2R R16, SRZ ;  /* 0x0000000000107805 */ /* 0x008fe2000001ff00 */
[----:B--2---:R-:W-:-:S03]  /*0ab0*/  IMAD.WIDE R48, R51, 0x2, R48 ;  /* 0x0000000233307825 */ /* 0x004fc600078e0230 */
[----:B------:R-:W2:Y:S04]  /*0ac0*/  LDG.E.EL.64 R44, desc[UR8][R44.64] ;  /* 0x000000082c2c7981 */ /* 0x000ea8000c2e1b00 */
[----:B------:R1:W3:Y:S01]  /*0ad0*/  @!P1 LDG.E.EF.64 R36, desc[UR8][R48.64] ;  /* 0x0000000830249981 */ /* 0x0002e2000c0e1b00 */
[----:B0-----:R-:W-:-:S03]  /*0ae0*/  IMAD.WIDE R52, R41, 0x2, R14 ;  /* 0x0000000229347825 */ /* 0x001fc600078e020e */
[----:B------:R0:W5:Y:S04]  /*0af0*/  @!P1 LDG.E.EL.128 R16, desc[UR8][R46.64] ;  /* 0x000000082e109981 */ /* 0x000168000c2e1d00 */
[----:B------:R0:W2:Y:S01]  /*0b00*/  @!P1 LDG.E.EL.64 R38, desc[UR8][R52.64] ;  /* 0x0000000834269981 */ /* 0x0000a2000c2e1b00 */
[----:B------:R-:W-:Y:S01]  /*0b10*/  IADD3 R42, P4, R26, UR4, RZ ;  /* 0x000000041a2a7c10 */ /* 0x000fe2000ff9e0ff */
[----:B-1----:R-:W1:Y:S08]  /*0b20*/  LDC.64 R48, c[0x0][0x238] ;  /* 0x00008e00ff307b82 */ /* 0x002e700000000a00 */
[----:B------:R-:W-:Y:S01]  /*0b30*/  BAR.SYNC.DEFER_BLOCKING 0x0 ;  /* 0x0000000000007b1d */ /* 0x000fe20000010000 */
[----:B------:R-:W-:-:S02]  /*0b40*/  IADD3 R14, P5, R30, UR4, RZ ;  /* 0x000000041e0e7c10 */ /* 0x000fc4000ffbe0ff */
[----:B------:R-:W-:Y:S02]  /*0b50*/  IADD3.X R43, R27, UR5, RZ, P4, !PT ;  /* 0x000000051b2b7c10 */ /* 0x000fe4000a7fe4ff */
[----:B------:R-:W-:-:S03]  /*0b60*/  IADD3.X R15, R31, UR5, RZ, P5, !PT ;  /* 0x000000051f0f7c10 */ /* 0x000fc6000affe4ff */
[----:B0-----:R-:W0:Y:S01]  /*0b70*/  LDC.64 R46, c[0x0][0x230] ;  /* 0x00008c00ff2e7b82 */ /* 0x001e220000000a00 */
[----:B------:R-:W-:Y:S02]  /*0b80*/  PRMT R52, RZ, 0x7610, R52 ;  /* 0x00007610ff347816 */ /* 0x000fe40000000034 */
[----:B------:R-:W-:Y:S02]  /*0b90*/  PRMT R58, RZ, 0x7610, R58 ;  /* 0x00007610ff3a7816 */ /* 0x000fe4000000003a */
[----:B------:R-:W-:Y:S02]  /*0ba0*/  PRMT R54, RZ, 0x7610, R54 ;  /* 0x00007610ff367816 */ /* 0x000fe40000000036 */
[----:B------:R-:W-:Y:S02]  /*0bb0*/  PRMT R56, RZ, 0x7610, R56 ;  /* 0x00007610ff387816 */ /* 0x000fe40000000038 */
[----:B----4-:R-:W-:Y:S02]  /*0bc0*/  SEL R20, R20, RZ, !P1 ;  /* 0x000000ff14147207 */ /* 0x010fe40004800000 */
[----:B------:R-:W-:-:S02]  /*0bd0*/  SEL R12, R21, RZ, !P1 ;  /* 0x000000ff150c7207 */ /* 0x000fc40004800000 */
[----:B------:R-:W-:Y:S02]  /*0be0*/  SEL R40, R22, RZ, !P1 ;  /* 0x000000ff16287207 */ /* 0x000fe40004800000 */
[----:B------:R-:W-:Y:S01]  /*0bf0*/  SEL R50, R23, RZ, !P1 ;  /* 0x000000ff17327207 */ /* 0x000fe20004800000 */
[----:B------:R4:W-:Y:S04]  /*0c00*/  STS [R9], R20 ;  /* 0x0000001409007388 */ /* 0x0009e80000000800 */
[----:B------:R0:W-:Y:S04]  /*0c10*/  STS [R9+0x104], R12 ;  /* 0x0001040c09007388 */ /* 0x0001e80000000800 */
[----:B------:R0:W-:Y:S04]  /*0c20*/  STS [R9+0x208], R40 ;  /* 0x0002082809007388 */ /* 0x0001e80000000800 */
[----:B------:R-:W-:Y:S01]  /*0c30*/  STS [R9+0x30c], R50 ;  /* 0x00030c3209007388 */ /* 0x000fe20000000800 */
[----:B------:R-:W-:Y:S01]  /*0c40*/  BAR.SYNC.DEFER_BLOCKING 0x0 ;  /* 0x0000000000007b1d */ /* 0x000fe20000010000 */
[----:B------:R-:W-:-:S02]  /*0c50*/  PRMT R23, RZ, 0x7610, R23 ;  /* 0x00007610ff177816 */ /* 0x000fc40000000017 */
[----:B------:R-:W-:Y:S02]  /*0c60*/  PRMT R22, RZ, 0x7610, R22 ;  /* 0x00007610ff167816 */ /* 0x000fe40000000016 */
[----:B------:R-:W-:Y:S02]  /*0c70*/  PRMT R21, RZ, 0x7610, R21 ;  /* 0x00007610ff157816 */ /* 0x000fe40000000015 */
[----:B------:R-:W2:Y:S04]  /*0c80*/  @P3 LDG.E.EL.U16 R23, desc[UR8][R42.64+0x2] ;  /* 0x000002082a173981 */ /* 0x000ea8000c2e1500 */
[----:B------:R-:W3:Y:S04]  /*0c90*/  @P3 LDG.E.EL.U16 R52, desc[UR8][R14.64+0x2] ;  /* 0x000002080e343981 */ /* 0x000ee8000c2e1500 */
[----:B------:R-:W5:Y:S04]  /*0ca0*/  @P3 LDG.E.EL.U16 R22, desc[UR8][R42.64+0x6] ;  /* 0x000006082a163981 */ /* 0x000f68000c2e1500 */
[----:B------:R-:W5:Y:S04]  /*0cb0*/  @P3 LDG.E.EL.U16 R21, desc[UR8][R14.64+0x6] ;  /* 0x000006080e153981 */ /* 0x000f68000c2e1500 */
[----:B------:R-:W5:Y:S04]  /*0cc0*/  @P3 LDG.E.EL.U16 R58, desc[UR8][R42.64+0xe] ;  /* 0x00000e082a3a3981 */ /* 0x000f68000c2e1500 */
[----:B------:R-:W5:Y:S04]  /*0cd0*/  @P3 LDG.E.EL.U16 R54, desc[UR8][R14.64+0xe] ;  /* 0x00000e080e363981 */ /* 0x000f68000c2e1500 */
[----:B------:R-:W5:Y:S01]  /*0ce0*/  @P3 LDG.E.EL.U16 R56, desc[UR8][R14.64+0xa] ;  /* 0x00000a080e383981 */ /* 0x000f62000c2e1500 */
[----:B----4-:R-:W-:Y:S01]  /*0cf0*/  IADD3 R20, P4, R32, UR4, RZ ;  /* 0x0000000420147c10 */ /* 0x010fe2000ff9e0ff */
[----:B0-----:R-:W-:Y:S01]  /*0d00*/  IMAD.WIDE R46, R51, 0x2, R46 ;  /* 0x00000002332e7825 */ /* 0x001fe200078e022e */
[----:B------:R-:W-:Y:S01]  /*0d10*/  PRMT R57, RZ, 0x7610, R57 ;  /* 0x00007610ff397816 */ /* 0x000fe20000000039 */
[----:B------:R-:W-:Y:S02]  /*0d20*/  LDS R55, [R7] ;  /* 0x0000000007377984 */ /* 0x000fe40000000800 */
[----:B-1----:R-:W-:-:S02]  /*0d30*/  IMAD.WIDE R48, R41, 0x2, R48 ;  /* 0x0000000229307825 */ /* 0x002fc400078e0230 */
[----:B------:R-:W-:Y:S04]  /*0d40*/  LDS R50, [R7+0x208] ;  /* 0x0002080007327984 */ /* 0x000fe80000000800 */
[----:B------:R-:W4:Y:S04]  /*0d50*/  @P3 LDG.E.EL.U16 R57, desc[UR8][R42.64+0xa] ;  /* 0x00000a082a393981 */ /* 0x000f28000c2e1500 */
[----:B------:R-:W-:Y:S01]  /*0d60*/  LDS R53, [R7+0x410] ;  /* 0x0004100007357984 */ /* 0x000fe20000000800 */
[----:B------:R-:W-:Y:S02]  /*0d70*/  PRMT R60, RZ, 0x7610, R60 ;  /* 0x00007610ff3c7816 */ /* 0x000fe4000000003c */
[----:B------:R-:W-:-:S02]  /*0d80*/  PRMT R61, RZ, 0x7610, R61 ;  /* 0x00007610ff3d7816 */ /* 0x000fc4000000003d */
[----:B------:R-:W-:Y:S02]  /*0d90*/  PRMT R59, RZ, 0x7610, R59 ;  /* 0x00007610ff3b7816 */ /* 0x000fe4000000003b */
[----:B--2---:R-:W-:Y:S02]  /*0da0*/  SEL R23, R23, RZ, P3 ;  /* 0x000000ff17177207 */ /* 0x004fe40001800000 */
[----:B---3--:R-:W-:-:S03]  /*0db0*/  SEL R12, R52, RZ, P3 ;  /* 0x000000ff340c7207 */ /* 0x008fc60001800000 */
[----:B------:R-:W-:Y:S01]  /*0dc0*/  IMAD.U32 R23, R23, 0x10000, RZ ;  /* 0x0001000017177824 */ /* 0x000fe200078e00ff */
[----:B------:R-:W-:Y:S02]  /*0dd0*/  SHF.L.U32 R12, R12, 0x10, RZ ;  /* 0x000000100c0c7819 */ /* 0x000fe400000006ff */
[----:B-----5:R-:W-:Y:S02]  /*0de0*/  SEL R40, R22, RZ, P3 ;  /* 0x000000ff16287207 */ /* 0x020fe40001800000 */
[----:B------:R-:W-:Y:S01]  /*0df0*/  SEL R21, R21, RZ, P3 ;  /* 0x000000ff15157207 */ /* 0x000fe20001800000 */
[----:B------:R-:W-:Y:S01]  /*0e00*/  FADD R12, R23, R12 ;  /* 0x0000000c170c7221 */ /* 0x000fe20000000000 */
[----:B------:R-:W-:Y:S01]  /*0e10*/  CS2R R22, SRZ ;  /* 0x0000000000167805 */ /* 0x000fe2000001ff00 */
[----:B------:R-:W-:Y:S01]  /*0e20*/  IMAD.U32 R51, R40, 0x10000, RZ ;  /* 0x0001000028337824 */ /* 0x000fe200078e00ff */
[----:B------:R-:W-:Y:S01]  /*0e30*/  CS2R R40, SRZ ;  /* 0x0000000000287805 */ /* 0x000fe2000001ff00 */
[----:B------:R-:W-:Y:S01]  /*0e40*/  IMAD.U32 R52, R21, 0x10000, RZ ;  /* 0x0001000015347824 */ /* 0x000fe200078e00ff */
[----:B------:R-:W-:-:S02]  /*0e50*/  IADD3.X R21, R33, UR5, RZ, P4, !PT ;  /* 0x0000000521157c10 */ /* 0x000fc4000a7fe4ff */
[----:B------:R0:W2:Y:S01]  /*0e60*/  @!P1 LDG.E.EF.64 R22, desc[UR8][R46.64] ;  /* 0x000000082e169981 */ /* 0x0000a2000c0e1b00 */
[----:B------:R-:W-:-:S03]  /*0e70*/  FADD R52, R51, R52 ;  /* 0x0000003433347221 */ /* 0x000fc60000000000 */
[----:B------:R1:W3:Y:S04]  /*0e80*/  @!P1 LDG.E.EL.64 R40, desc[UR8][R48.64] ;  /* 0x0000000830289981 */ /* 0x0002e8000c2e1b00 */
[----:B------:R-:W-:Y:S04]  /*0e90*/  LDS R51, [R7+0x618] ;  /* 0x0006180007337984 */ /* 0x000fe80000000800 */
[----:B------:R-:W5:Y:S01]  /*0ea0*/  LDG.E.EL.64 R20, desc[UR8][R20.64] ;  /* 0x0000000814147981 */ /* 0x000f62000c2e1b00 */
[----:B------:R-:W-:Y:S01]  /*0eb0*/  BAR.SYNC.DEFER_BLOCKING 0x0 ;  /* 0x0000000000007b1d */ /* 0x000fe20000010000 */
[----:B0-----:R-:W-:-:S02]  /*0ec0*/  PRMT R46, RZ, 0x7610, R46 ;  /* 0x00007610ff2e7816 */ /* 0x001fc4000000002e */
[----:B------:R-:W-:-:S03]  /*0ed0*/  SEL R58, R58, RZ, P3 ;  /* 0x000000ff3a3a7207 */ /* 0x000fc60001800000 */
[----:B------:R-:W-:Y:S02]  /*0ee0*/  STS [R10], R3 ;  /* 0x000000030a007388 */ /* 0x000fe40000000800 */
[----:B------:R-:W-:Y:S01]  /*0ef0*/  BAR.SYNC.DEFER_BLOCKING 0x0 ;  /* 0x0000000000007b1d */ /* 0x000fe20000010000 */
[----:B------:R-:W-:Y:S02]  /*0f00*/  SEL R54, R54, RZ, P3 ;  /* 0x000000ff36367207 */ /* 0x000fe40001800000 */
[----:B------:R-:W-:Y:S02]  /*0f10*/  SEL R47, R56, RZ, P3 ;  /* 0x000000ff382f7207 */ /* 0x000fe40001800000 */
[----:B-1----:R-:W-:Y:S02]  /*0f20*/  SHF.L.U32 R48, R54, 0x10, RZ ;  /* 0x0000001036307819 */ /* 0x002fe400000006ff */
[----:B------:R-:W-:Y:S02]  /*0f30*/  PRMT R56, RZ, 0x7610, R56 ;  /* 0x00007610ff387816 */ /* 0x000fe40000000038 */
[----:B------:R-:W-:Y:S01]  /*0f40*/  PRMT R49, RZ, 0x7610, R49 ;  /* 0x00007610ff317816 */ /* 0x000fe20000000031 */
[----:B------:R-:W2:Y:S04]  /*0f50*/  @P0 LDG.E.EL.U16 R60, desc[UR8][R42.64] ;  /* 0x000000082a3c0981 */ /* 0x000ea8000c2e1500 */
[----:B------:R-:W3:Y:S04]  /*0f60*/  @P0 LDG.E.EL.U16 R61, desc[UR8][R42.64+0x4] ;  /* 0x000004082a3d0981 */ /* 0x000ee8000c2e1500 */
[----:B------:R-:W5:Y:S04]  /*0f70*/  @P0 LDG.E.EL.U16 R46, desc[UR8][R42.64+0x8] ;  /* 0x000008082a2e0981 */ /* 0x000f68000c2e1500 */
[----:B------:R0:W5:Y:S04]  /*0f80*/  @P0 LDG.E.EL.U16 R59, desc[UR8][R42.64+0xc] ;  /* 0x00000c082a3b0981 */ /* 0x000168000c2e1500 */
[----:B------:R-:W5:Y:S04]  /*0f90*/  @P0 LDG.E.EL.U16 R56, desc[UR8][R14.64] ;  /* 0x000000080e380981 */ /* 0x000f68000c2e1500 */
[----:B------:R-:W5:Y:S01]  /*0fa0*/  @P0 LDG.E.EL.U16 R49, desc[UR8][R14.64+0x4] ;  /* 0x000004080e310981 */ /* 0x000f62000c2e1500 */
[----:B0-----:R-:W-:Y:S01]  /*0fb0*/  IMAD.U32 R43, R58, 0x10000, RZ ;  /* 0x000100003a2b7824 */ /* 0x001fe200078e00ff */
[----:B------:R-:W-:-:S03]  /*0fc0*/  PRMT R42, RZ, 0x7610, R42 ;  /* 0x00007610ff2a7816 */ /* 0x000fc6000000002a */
[----:B------:R-:W-:Y:S01]  /*0fd0*/  FADD R48, R43, R48 ;  /* 0x000000302b307221 */ /* 0x000fe20000000000 */
[----:B------:R-:W-:Y:S02]  /*0fe0*/  PRMT R43, RZ, 0x7610, R43 ;  /* 0x00007610ff2b7816 */ /* 0x000fe4000000002b */
[----:B------:R-:W5:Y:S04]  /*0ff0*/  @P0 LDG.E.EL.U16 R42, desc[UR8][R14.64+0xc] ;  /* 0x00000c080e2a0981 */ /* 0x000f68000c2e1500 */
[----:B------:R0:W5:Y:S01]  /*1000*/  @P0 LDG.E.EL.U16 R43, desc[UR8][R14.64+0x8] ;  /* 0x000008080e2b0981 */ /* 0x000162000c2e1500 */
[----:B----4-:R-:W-:Y:S01]  /*1010*/  SEL R57, R57, RZ, P3 ;  /* 0x000000ff39397207 */ /* 0x010fe20001800000 */
[----:B------:R-:W-:-:S03]  /*1020*/  IMAD.U32 R47, R47, 0x10000, RZ ;  /* 0x000100002f2f7824 */ /* 0x000fc600078e00ff */
[----:B------:R-:W-:-:S05]  /*1030*/  SHF.L.U32 R57, R57, 0x10, RZ ;  /* 0x0000001039397819 */ /* 0x000fca00000006ff */
[----:B------:R-:W-:Y:S02]  /*1040*/  FADD R54, R57, R47 ;  /* 0x0000002f39367221 */ /* 0x000fe40000000000 */
[----:B------:R-:W0:Y:S01]  /*1050*/  LDS R47, [R8] ;  /* 0x00000000082f7984 */ /* 0x000e220000000800 */
[----:B------:R-:W-:-:S04]  /*1060*/  UIADD3 UR6, UP0, UR4, UR10, URZ ;  /* 0x0000000a04067290 */ /* 0x000fc8000ff1e03f */
[----:B------:R-:W-:Y:S01]  /*1070*/  UIADD3.X UR7, UR5, UR11, URZ, UP0, !UPT ;  /* 0x0000000b05077290 */ /* 0x000fe200087fe43f */
[-C--:B0-----:R-:W-:Y:S01]  /*1080*/  FMUL R14, R54, R47.reuse ;  /* 0x0000002f360e7220 */ /* 0x081fe20000400000 */
[----:B------:R-:W-:Y:S01]  /*1090*/  FMUL R52, R52, R47 ;  /* 0x0000002f34347220 */ /* 0x000fe20000400000 */
[----:B--2---:R-:W-:Y:S02]  /*10a0*/  SEL R60, R60, RZ, P0 ;  /* 0x000000ff3c3c7207 */ /* 0x004fe40000000000 */
[----:B---3--:R-:W-:Y:S02]  /*10b0*/  SEL R61, R61, RZ, P0 ;  /* 0x000000ff3d3d7207 */ /* 0x008fe40000000000 */
[----:B-----5:R-:W-:Y:S02]  /*10c0*/  SEL R46, R46, RZ, P0 ;  /* 0x000000ff2e2e7207 */ /* 0x020fe40000000000 */
[----:B------:R-:W-:Y:S01]  /*10d0*/  SEL R57, R56, RZ, P0 ;  /* 0x000000ff38397207 */ /* 0x000fe20000000000 */
[----:B------:R-:W-:Y:S01]  /*10e0*/  IMAD.U32 R56, R60, 0x10000, RZ ;  /* 0x000100003c387824 */ /* 0x000fe200078e00ff */
[----:B------:R-:W-:-:S02]  /*10f0*/  SEL R59, R59, RZ, P0 ;  /* 0x000000ff3b3b7207 */ /* 0x000fc40000000000 */
[----:B------:R-:W-:Y:S02]  /*1100*/  SEL R58, R49, RZ, P0 ;  /* 0x000000ff313a7207 */ /* 0x000fe40000000000 */
[----:B------:R-:W-:Y:S01]  /*1110*/  SHF.L.U32 R49, R57, 0x10, RZ ;  /* 0x0000001039317819 */ /* 0x000fe200000006ff */
[----:B------:R-:W-:Y:S01]  /*1120*/  IMAD.U32 R61, R61, 0x10000, RZ ;  /* 0x000100003d3d7824 */ /* 0x000fe200078e00ff */
[----:B------:R-:W-:Y:S02]  /*1130*/  SHF.L.U32 R59, R59, 0x10, RZ ;  /* 0x000000103b3b7819 */ /* 0x000fe400000006ff */
[----:B------:R-:W-:Y:S02]  /*1140*/  SEL R42, R42, RZ, P0 ;  /* 0x000000ff2a2a7207 */ /* 0x000fe40000000000 */
[----:B------:R-:W-:Y:S01]  /*1150*/  SEL R43, R43, RZ, P0 ;  /* 0x000000ff2b2b7207 */ /* 0x000fe20000000000 */
[----:B------:R-:W-:Y:S01]  /*1160*/  FADD R49, R56, R49 ;  /* 0x0000003138317221 */ /* 0x000fe20000000000 */
[----:B------:R-:W-:-:S02]  /*1170*/  IMAD.U32 R60, R58, 0x10000, RZ ;  /* 0x000100003a3c7824 */ /* 0x000fc400078e00ff */
[----:B------:R-:W-:Y:S02]  /*1180*/  IMAD.U32 R15, R46, 0x10000, RZ ;  /* 0x000100002e0f7824 */ /* 0x000fe400078e00ff */
[----:B------:R-:W-:Y:S02]  /*1190*/  IMAD.U32 R56, R43, 0x10000, RZ ;  /* 0x000100002b387824 */ /* 0x000fe400078e00ff */
[----:B------:R-:W-:Y:S02]  /*11a0*/  IMAD.U32 R42, R42, 0x10000, RZ ;  /* 0x000100002a2a7824 */ /* 0x000fe400078e00ff */
[----:B------:R-:W-:Y:S01]  /*11b0*/  FADD R60, R61, R60 ;  /* 0x0000003c3d3c7221 */ /* 0x000fe20000000000 */
[----:B------:R-:W-:Y:S01]  /*11c0*/  FADD R56, R15, R56 ;  /* 0x000000380f387221 */ /* 0x000fe20000000000 */
[----:B------:R-:W-:Y:S01]  /*11d0*/  FADD R58, R59, R42 ;  /* 0x0000002a3b3a7221 */ /* 0x000fe20000000000 */
[-C--:B------:R-:W-:Y:S01]  /*11e0*/  FMUL R46, R12, R47.reuse ;  /* 0x0000002f0c2e7220 */ /* 0x080fe20000400000 */
[----:B------:R-:W-:Y:S01]  /*11f0*/  FMUL R12, R48, R47 ;  /* 0x0000002f300c7220 */ /* 0x000fe20000400000 */
[C---:B------:R-:W-:Y:S01]  /*1200*/  FMUL R54, R47.reuse, R49 ;  /* 0x000000312f367220 */ /* 0x040fe20000400000 */
[C---:B------:R-:W-:Y:S01]  /*1210*/  FMUL R57, R47.reuse, R60 ;  /* 0x0000003c2f397220 */ /* 0x040fe20000400000 */
[C---:B------:R-:W-:Y:S01]  /*1220*/  FMUL R56, R47.reuse, R56 ;  /* 0x000000382f387220 */ /* 0x040fe20000400000 */
[----:B------:R-:W-:Y:S01]  /*1230*/  FMUL R58, R47, R58 ;  /* 0x0000003a2f3a7220 */ /* 0x000fe20000400000 */
[----:B------:R-:W-:Y:S01]  /*1240*/  PRMT R47, RZ, 0x7610, R47 ;  /* 0x00007610ff2f7816 */ /* 0x000fe2000000002f */
[----:B------:R-:W-:Y:S01]  /*1250*/  IMAD.U32 R43, RZ, RZ, UR7 ;  /* 0x00000007ff2b7e24 */ /* 0x000fe2000f8e00ff */
[----:B------:R-:W-:-:S05]  /*1260*/  MOV R42, UR6 ;  /* 0x00000006002a7c02 */ /* 0x000fca0008000f00 */
[----:B------:R-:W2:Y:S01]  /*1270*/  @P3 LDG.E.EL.U16 R47, desc[UR8][R42.64+0xe] ;  /* 0x00000e082a2f3981 */ /* 0x000ea2000c2e1500 */
[----:B------:R-:W-:Y:S02]  /*1280*/  PRMT R15, RZ, 0x7610, R15 ;  /* 0x00007610ff0f7816 */ /* 0x000fe4000000000f */
[----:B------:R-:W-:-:S04]  /*1290*/  PRMT R48, RZ, 0x7610, R48 ;  /* 0x00007610ff307816 */ /* 0x000fc80000000030 */
[----:B------:R-:W3:Y:S01]  /*12a0*/  @P3 LDG.E.EL.U16 R15, desc[UR8][R42.64+0x2] ;  /* 0x000002082a0f3981 */ /* 0x000ee2000c2e1500 */
[----:B------:R-:W-:-:S03]  /*12b0*/  PRMT R49, RZ, 0x7610, R49 ;  /* 0x00007610ff317816 */ /* 0x000fc60000000031 */
[----:B------:R-:W4:Y:S04]  /*12c0*/  @P3 LDG.E.EL.U16 R48, desc[UR8][R42.64+0xa] ;  /* 0x00000a082a303981 */ /* 0x000f28000c2e1500 */
[----:B------:R-:W5:Y:S01]  /*12d0*/  @P3 LDG.E.EL.U16 R49, desc[UR8][R42.64+0x6] ;  /* 0x000006082a313981 */ /* 0x000f62000c2e1500 */
[----:B------:R-:W-:Y:S02]  /*12e0*/  SEL R36, R36, RZ, !P1 ;  /* 0x000000ff24247207 */ /* 0x000fe40004800000 */
[----:B------:R-:W-:Y:S02]  /*12f0*/  SEL R59, R38, RZ, !P1 ;  /* 0x000000ff263b7207 */ /* 0x000fe40004800000 */
[C---:B------:R-:W-:Y:S02]  /*1300*/  PRMT R38, R36.reuse, 0x7632, R38 ;  /* 0x0000763224267816 */ /* 0x040fe40000000026 */
[----:B------:R-:W-:-:S02]  /*1310*/  SHF.L.U32 R60, R36, 0x10, RZ ;  /* 0x00000010243c7819 */ /* 0x000fc400000006ff */
[----:B------:R-:W-:Y:S01]  /*1320*/  PRMT R36, R59, 0x7632, R36 ;  /* 0x000076323b247816 */ /* 0x000fe20000000024 */
[----:B------:R-:W-:Y:S01]  /*1330*/  IMAD.U32 R38, R38, 0x10000, RZ ;  /* 0x0001000026267824 */ /* 0x000fe200078e00ff */
[----:B------:R-:W-:Y:S02]  /*1340*/  SEL R37, R37, RZ, !P1 ;  /* 0x000000ff25257207 */ /* 0x000fe40004800000 */
[----:B------:R-:W-:Y:S02]  /*1350*/  SHF.L.U32 R61, R36, 0x10, RZ ;  /* 0x00000010243d7819 */ /* 0x000fe400000006ff */
[----:B------:R-:W-:Y:S01]  /*1360*/  SEL R39, R39, RZ, !P1 ;  /* 0x000000ff27277207 */ /* 0x000fe20004800000 */
[----:B------:R-:W-:Y:S02]  /*1370*/  IMAD.U32 R59, R59, 0x10000, RZ ;  /* 0x000100003b3b7824 */ /* 0x000fe400078e00ff */
[----:B------:R-:W-:Y:S01]  /*1380*/  FADD R36, R38, R61 ;  /* 0x0000003d26247221 */ /* 0x000fe20000000000 */
[C---:B------:R-:W-:Y:S01]  /*1390*/  IMAD.U32 R38, R37.reuse, 0x10000, RZ ;  /* 0x0001000025267824 */ /* 0x040fe200078e00ff */
[----:B------:R-:W-:Y:S01]  /*13a0*/  PRMT R37, R37, 0x7632, R37 ;  /* 0x0000763225257816 */ /* 0x000fe20000000025 */
[----:B------:R-:W-:Y:S01]  /*13b0*/  FADD R60, R60, R59 ;  /* 0x0000003b3c3c7221 */ /* 0x000fe20000000000 */
[----:B------:R-:W-:-:S02]  /*13c0*/  SHF.L.U32 R59, R44, 0x10, RZ ;  /* 0x000000102c3b7819 */ /* 0x000fc400000006ff */
[----:B------:R-:W-:Y:S01]  /*13d0*/  PRMT R44, R44, 0x7632, R44 ;  /* 0x000076322c2c7816 */ /* 0x000fe2000000002c */
[----:B------:R-:W-:Y:S01]  /*13e0*/  FMUL R36, R3, R36 ;  /* 0x0000002403247220 */ /* 0x000fe20000400000 */
[----:B--2---:R-:W-:-:S05]  /*13f0*/  SEL R47, R47, RZ, P3 ;  /* 0x000000ff2f2f7207 */ /* 0x004fca0001800000 */
[----:B------:R-:W-:-:S04]  /*1400*/  IMAD.U32 R47, R47, 0x10000, RZ ;  /* 0x000100002f2f7824 */ /* 0x000fc800078e00ff */
[----:B------:R-:W-:Y:S01]  /*1410*/  FADD R47, RZ, R47 ;  /* 0x0000002fff2f7221 */ /* 0x000fe20000000000 */
[----:B---3--:R-:W-:-:S03]  /*1420*/  SEL R15, R15, RZ, P3 ;  /* 0x000000ff0f0f7207 */ /* 0x008fc60001800000 */
[----:B------:R-:W-:Y:S01]  /*1430*/  FFMA R12, -R12, R47, RZ ;  /* 0x0000002f0c0c7223 */ /* 0x000fe200000001ff */
[----:B------:R-:W-:Y:S01]  /*1440*/  PRMT R47, RZ, 0x7610, R47 ;  /* 0x00007610ff2f7816 */ /* 0x000fe2000000002f */
[----:B------:R-:W-:Y:S01]  /*1450*/  IMAD.U32 R15, R15, 0x10000, RZ ;  /* 0x000100000f0f7824 */ /* 0x000fe200078e00ff */
[----:B----4-:R-:W-:-:S03]  /*1460*/  SEL R48, R48, RZ, P3 ;  /* 0x000000ff30307207 */ /* 0x010fc60001800000 */
[----:B------:R-:W-:Y:S01]  /*1470*/  FADD R15, RZ, R15 ;  /* 0x0000000fff0f7221 */ /* 0x000fe20000000000 */
[----:B------:R-:W2:Y:S01]  /*1480*/  @P0 LDG.E.EL.U16 R47, desc[UR8][R42.64] ;  /* 0x000000082a2f0981 */ /* 0x000ea2000c2e1500 */
[----:B------:R-:W-:Y:S02]  /*1490*/  IMAD.U32 R48, R48, 0x10000, RZ ;  /* 0x0001000030307824 */ /* 0x000fe400078e00ff */
[----:B------:R-:W-:Y:S01]  /*14a0*/  FFMA R46, -R46, R15, RZ ;  /* 0x0000000f2e2e7223 */ /* 0x000fe200000001ff */
[----:B-----5:R-:W-:Y:S01]  /*14b0*/  SEL R15, R49, RZ, P3 ;  /* 0x000000ff310f7207 */ /* 0x020fe20001800000 */
[--C-:B------:R-:W-:Y:S01]  /*14c0*/  FADD R49, RZ, R48.reuse ;  /* 0x00000030ff317221 */ /* 0x100fe20000000000 */
[----:B------:R-:W-:-:S06]  /*14d0*/  PRMT R48, RZ, 0x7610, R48 ;  /* 0x00007610ff307816 */ /* 0x000fcc0000000030 */
[----:B------:R-:W3:Y:S01]  /*14e0*/  @P0 LDG.E.EL.U16 R48, desc[UR8][R42.64+0x4] ;  /* 0x000004082a300981 */ /* 0x000ee2000c2e1500 */
[----:B------:R-:W-:Y:S01]  /*14f0*/  SHF.L.U32 R15, R15, 0x10, RZ ;  /* 0x000000100f0f7819 */ /* 0x000fe200000006ff */
[----:B------:R-:W-:-:S04]  /*1500*/  FFMA R14, -R14, R49, RZ ;  /* 0x000000310e0e7223 */ /* 0x000fc800000001ff */
[----:B------:R-:W-:Y:S01]  /*1510*/  FADD R15, RZ, R15 ;  /* 0x0000000fff0f7221 */ /* 0x000fe20000000000 */
[----:B------:R-:W-:-:S03]  /*1520*/  PRMT R49, RZ, 0x7610, R49 ;  /* 0x00007610ff317816 */ /* 0x000fc60000000031 */
[----:B------:R-:W-:Y:S01]  /*1530*/  FFMA R15, -R52, R15, RZ ;  /* 0x0000000f340f7223 */ /* 0x000fe200000001ff */
[----:B------:R-:W-:Y:S02]  /*1540*/  PRMT R52, RZ, 0x7610, R52 ;  /* 0x00007610ff347816 */ /* 0x000fe40000000034 */
[----:B------:R-:W4:Y:S04]  /*1550*/  @P0 LDG.E.EL.U16 R49, desc[UR8][R42.64+0x8] ;  /* 0x000008082a310981 */ /* 0x000f28000c2e1500 */
[----:B------:R0:W5:Y:S02]  /*1560*/  @P0 LDG.E.EL.U16 R52, desc[UR8][R42.64+0xc] ;  /* 0x00000c082a340981 */ /* 0x000164000c2e1500 */
[C---:B0-----:R-:W-:Y:S01]  /*1570*/  IMAD.U32 R43, R39.reuse, 0x10000, RZ ;  /* 0x00010000272b7824 */ /* 0x041fe200078e00ff */
[----:B------:R-:W-:Y:S01]  /*1580*/  PRMT R39, R39, 0x7632, R39 ;  /* 0x0000763227277816 */ /* 0x000fe20000000027 */
[----:B------:R-:W-:-:S02]  /*1590*/  IMAD.U32 R42, R37, 0x10000, RZ ;  /* 0x00010000252a7824 */ /* 0x000fc400078e00ff */
[----:B------:R-:W-:Y:S02]  /*15a0*/  FADD R38, R38, R43 ;  /* 0x0000002b26267221 */ /* 0x000fe40000000000 */
[----:B------:R-:W-:Y:S02]  /*15b0*/  IMAD.U32 R43, R39, 0x10000, RZ ;  /* 0x00010000272b7824 */ /* 0x000fe400078e00ff */
[----:B------:R-:W-:Y:S01]  /*15c0*/  FADD R37, RZ, R59 ;  /* 0x0000003bff257221 */ /* 0x000fe20000000000 */
[----:B------:R-:W-:Y:S01]  /*15d0*/  FMUL R39, R3, R60 ;  /* 0x0000003c03277220 */ /* 0x000fe20000400000 */
[----:B------:R-:W-:Y:S01]  /*15e0*/  FADD R42, R42, R43 ;  /* 0x0000002b2a2a7221 */ /* 0x000fe20000000000 */
[----:B------:R-:W-:Y:S02]  /*15f0*/  SHF.L.U32 R43, R45, 0x10, RZ ;  /* 0x000000102d2b7819 */ /* 0x000fe400000006ff */
[----:B------:R-:W-:Y:S01]  /*1600*/  FMUL R39, R39, R37 ;  /* 0x0000002527277220 */ /* 0x000fe20000400000 */
[----:B------:R-:W-:-:S02]  /*1610*/  IMAD.U32 R37, R44, 0x10000, RZ ;  /* 0x000100002c257824 */ /* 0x000fc400078e00ff */
[----:B------:R-:W-:Y:S01]  /*1620*/  FMUL R38, R3, R38 ;  /* 0x0000002603267220 */ /* 0x000fe20000400000 */
[----:B------:R-:W-:Y:S01]  /*1630*/  PRMT R45, R45, 0x7632, R45 ;  /* 0x000076322d2d7816 */ /* 0x000fe2000000002d */
[----:B------:R-:W-:Y:S01]  /*1640*/  FADD R43, RZ, R43 ;  /* 0x0000002bff2b7221 */ /* 0x000fe20000000000 */
[----:B------:R-:W-:-:S03]  /*1650*/  FADD R37, RZ, R37 ;  /* 0x00000025ff257221 */ /* 0x000fc60000000000 */
[----:B------:R-:W-:Y:S01]  /*1660*/  FMUL R43, R38, R43 ;  /* 0x0000002b262b7220 */ /* 0x000fe20000400000 */
[----:B------:R-:W-:Y:S02]  /*1670*/  IMAD.U32 R45, R45, 0x10000, RZ ;  /* 0x000100002d2d7824 */ /* 0x000fe400078e00ff */
[----:B------:R-:W-:Y:S01]  /*1680*/  FMUL R38, R36, R37 ;  /* 0x0000002524267220 */ /* 0x000fe20000400000 */
[----:B------:R-:W-:Y:S02]  /*1690*/  SEL R36, R16, RZ, !P1 ;  /* 0x000000ff10247207 */ /* 0x000fe40004800000 */
[----:B------:R-:W-:Y:S01]  /*16a0*/  SEL R37, R17, RZ, !P1 ;  /* 0x000000ff11257207 */ /* 0x000fe20004800000 */
[----:B------:R-:W-:Y:S01]  /*16b0*/  FADD R45, RZ, R45 ;  /* 0x0000002dff2d7221 */ /* 0x000fe20000000000 */
[----:B------:R-:W-:Y:S01]  /*16c0*/  FMUL R42, R3, R42 ;  /* 0x0000002a032a7220 */ /* 0x000fe20000400000 */
[----:B------:R-:W-:Y:S01]  /*16d0*/  FMUL R44, R36, R39 ;  /* 0x00000027242c7220 */ /* 0x000fe20000400000 */
[----:B------:R-:W-:Y:S01]  /*16e0*/  BAR.SYNC.DEFER_BLOCKING 0x0 ;  /* 0x0000000000007b1d */ /* 0x000fe20000010000 */
[----:B------:R-:W-:Y:S01]  /*16f0*/  FMUL R60, R37, R38 ;  /* 0x00000026253c7220 */ /* 0x000fe20000400000 */
[----:B------:R-:W-:Y:S01]  /*1700*/  SEL R38, R18, RZ, !P1 ;  /* 0x000000ff12267207 */ /* 0x000fe20004800000 */
[----:B------:R-:W-:Y:S01]  /*1710*/  FMUL R42, R42, R45 ;  /* 0x0000002d2a2a7220 */ /* 0x000fe20000400000 */
[----:B------:R-:W-:-:S03]  /*1720*/  SEL R39, R19, RZ, !P1 ;  /* 0x000000ff13277207 */ /* 0x000fc60004800000 */
[----:B------:R-:W-:Y:S02]  /*1730*/  FMUL R59, R38, R43 ;  /* 0x0000002b263b7220 */ /* 0x000fe40000400000 */
[----:B------:R-:W-:Y:S01]  /*1740*/  FMUL R61, R39, R42 ;  /* 0x0000002a273d7220 */ /* 0x000fe20000400000 */
[----:B------:R0:W-:Y:S04]  /*1750*/  STS [R9], R44 ;  /* 0x0000002c09007388 */ /* 0x0001e80000000800 */
[----:B------:R-:W-:Y:S04]  /*1760*/  STS [R9+0x104], R60 ;  /* 0x0001043c09007388 */ /* 0x000fe80000000800 */
[----:B------:R1:W-:Y:S04]  /*1770*/  STS [R9+0x208], R59 ;  /* 0x0002083b09007388 */ /* 0x0003e80000000800 */
[----:B------:R-:W-:Y:S01]  /*1780*/  STS [R9+0x30c], R61 ;  /* 0x00030c3d09007388 */ /* 0x000fe20000000800 */
[----:B------:R-:W-:Y:S01]  /*1790*/  BAR.SYNC.DEFER_BLOCKING 0x0 ;  /* 0x0000000000007b1d */ /* 0x000fe20000010000 */
[----:B------:R-:W-:-:S02]  /*17a0*/  IADD3 R18, P4, R24, UR4, RZ ;  /* 0x0000000418127c10 */ /* 0x000fc4000ff9e0ff */
[----:B------:R-:W-:Y:S02]  /*17b0*/  IADD3 R16, P5, R28, UR4, RZ ;  /* 0x000000041c107c10 */ /* 0x000fe4000ffbe0ff */
[----:B------:R-:W-:Y:S02]  /*17c0*/  PRMT R45, RZ, 0x7610, R45 ;  /* 0x00007610ff2d7816 */ /* 0x000fe4000000002d */
[----:B------:R-:W-:Y:S02]  /*17d0*/  IADD3.X R19, R25, UR5, RZ, P4, !PT ;  /* 0x0000000519137c10 */ /* 0x000fe4000a7fe4ff */
[----:B0-----:R-:W-:Y:S02]  /*17e0*/  PRMT R44, RZ, 0x7610, R44 ;  /* 0x00007610ff2c7816 */ /* 0x001fe4000000002c */
[----:B------:R-:W-:Y:S02]  /*17f0*/  PRMT R42, RZ, 0x7610, R42 ;  /* 0x00007610ff2a7816 */ /* 0x000fe4000000002a */
[----:B------:R-:W-:Y:S01]  /*1800*/  IADD3.X R17, R29, UR5, RZ, P5, !PT ;  /* 0x000000051d117c10 */ /* 0x000fe2000affe4ff */
[----:B------:R-:W5:Y:S04]  /*1810*/  @P3 LDG.E.EL.U16 R45, desc[UR8][R18.64+0x2] ;  /* 0x00000208122d3981 */ /* 0x000f68000c2e1500 */
[----:B------:R-:W5:Y:S04]  /*1820*/  @P3 LDG.E.EL.U16 R44, desc[UR8][R18.64+0x6] ;  /* 0x00000608122c3981 */ /* 0x000f68000c2e1500 */
[----:B------:R-:W5:Y:S01]  /*1830*/  @P3 LDG.E.EL.U16 R42, desc[UR8][R16.64+0x6] ;  /* 0x00000608102a3981 */ /* 0x000f62000c2e1500 */
[----:B------:R-:W-:-:S03]  /*1840*/  PRMT R43, RZ, 0x7610, R43 ;  /* 0x00007610ff2b7816 */ /* 0x000fc6000000002b */
[----:B------:R-:W-:Y:S04]  /*1850*/  LDS R60, [R7] ;  /* 0x00000000073c7984 */ /* 0x000fe80000000800 */
[----:B------:R-:W5:Y:S01]  /*1860*/  @P3 LDG.E.EL.U16 R43, desc[UR8][R16.64+0x2] ;  /* 0x00000208102b3981 */ /* 0x000f62000c2e1500 */
[----:B-1----:R-:W-:Y:S02]  /*1870*/  PRMT R59, RZ, 0x7610, R59 ;  /* 0x00007610ff3b7816 */ /* 0x002fe4000000003b */
[----:B--2---:R-:W-:-:S04]  /*1880*/  SEL R47, R47, RZ, P0 ;  /* 0x000000ff2f2f7207 */ /* 0x004fc80000000000 */
[----:B------:R-:W-:-:S05]  /*1890*/  SHF.L.U32 R47, R47, 0x10, RZ ;  /* 0x000000102f2f7819 */ /* 0x000fca00000006ff */
[----:B------:R-:W-:-:S04]  /*18a0*/  FADD R47, RZ, R47 ;  /* 0x0000002fff2f7221 */ /* 0x000fc80000000000 */
[----:B------:R-:W-:Y:S01]  /*18b0*/  @P2 FMUL R46, R54, R47 ;  /* 0x0000002f362e2220 */ /* 0x000fe20000400000 */
[----:B---3--:R-:W-:Y:S01]  /*18c0*/  SEL R47, R48, RZ, P0 ;  /* 0x000000ff302f7207 */ /* 0x008fe20000000000 */
[----:B------:R-:W-:Y:S04]  /*18d0*/  LDS R54, [R7+0x618] ;  /* 0x0006180007367984 */ /* 0x000fe80000000800 */
[----:B------:R-:W-:-:S04]  /*18e0*/  IMAD.U32 R47, R47, 0x10000, RZ ;  /* 0x000100002f2f7824 */ /* 0x000fc800078e00ff */
[----:B------:R-:W-:Y:S02]  /*18f0*/  FADD R48, RZ, R47 ;  /* 0x0000002fff307221 */ /* 0x000fe40000000000 */
[----:B------:R-:W0:Y:S02]  /*1900*/  LDS R47, [R7+0x208] ;  /* 0x00020800072f7984 */ /* 0x000e240000000800 */
[----:B------:R-:W-:Y:S02]  /*1910*/  @P2 FMUL R15, R57, R48 ;  /* 0x00000030390f2220 */ /* 0x000fe40000400000 */
[----:B------:R-:W1:Y:S01]  /*1920*/  LDS R48, [R7+0x410] ;  /* 0x0004100007307984 */ /* 0x000e620000000800 */
[----:B----4-:R-:W-:Y:S02]  /*1930*/  SEL R49, R49, RZ, P0 ;  /* 0x000000ff31317207 */ /* 0x010fe40000000000 */
[----:B-----5:R-:W-:-:S03]  /*1940*/  SEL R52, R52, RZ, P0 ;  /* 0x000000ff34347207 */ /* 0x020fc60000000000 */
[----:B------:R-:W-:Y:S01]  /*1950*/  IMAD.U32 R49, R49, 0x10000, RZ ;  /* 0x0001000031317824 */ /* 0x000fe200078e00ff */
[----:B------:R-:W-:-:S03]  /*1960*/  SHF.L.U32 R52, R52, 0x10, RZ ;  /* 0x0000001034347819 */ /* 0x000fc600000006ff */
[----:B------:R-:W-:-:S04]  /*1970*/  FADD R49, RZ, R49 ;  /* 0x00000031ff317221 */ /* 0x000fc80000000000 */
[----:B------:R-:W-:Y:S01]  /*1980*/  @P2 FMUL R14, R56, R49 ;  /* 0x00000031380e2220 */ /* 0x000fe20000400000 */
[--C-:B------:R-:W-:Y:S01]  /*1990*/  FADD R49, RZ, R52.reuse ;  /* 0x00000034ff317221 */ /* 0x100fe20000000000 */
[----:B------:R-:W-:Y:S02]  /*19a0*/  PRMT R52, RZ, 0x7610, R52 ;  /* 0x00007610ff347816 */ /* 0x000fe40000000034 */
[----:B------:R-:W-:-:S04]  /*19b0*/  PRMT R56, RZ, 0x7610, R56 ;  /* 0x00007610ff387816 */ /* 0x000fc80000000038 */
[----:B------:R-:W2:Y:S04]  /*19c0*/  @P3 LDG.E.EL.U16 R52, desc[UR8][R18.64+0xa] ;  /* 0x00000a0812343981 */ /* 0x000ea8000c2e1500 */
[----:B------:R-:W3:Y:S01]  /*19d0*/  @P3 LDG.E.EL.U16 R56, desc[UR8][R16.64+0xa] ;  /* 0x00000a0810383981 */ /* 0x000ee2000c2e1500 */
[----:B0-----:R-:W-:Y:S01]  /*19e0*/  FFMA R47, R50, R15, R47 ;  /* 0x0000000f322f7223 */ /* 0x001fe2000000002f */
[----:B------:R-:W-:Y:S01]  /*19f0*/  PRMT R15, RZ, 0x7610, R15 ;  /* 0x00007610ff0f7816 */ /* 0x000fe2000000000f */
[----:B-1----:R-:W-:Y:S01]  /*1a00*/  FFMA R48, R53, R14, R48 ;  /* 0x0000000e35307223 */ /* 0x002fe20000000030 */
[----:B------:R-:W-:-:S04]  /*1a10*/  PRMT R14, RZ, 0x7610, R14 ;  /* 0x00007610ff0e7816 */ /* 0x000fc8000000000e */
[----:B------:R-:W4:Y:S04]  /*1a20*/  @P3 LDG.E.EL.U16 R15, desc[UR8][R18.64+0xe] ;  /* 0x00000e08120f3981 */ /* 0x000f28000c2e1500 */
[----:B------:R-:W5:Y:S01]  /*1a30*/  @P3 LDG.E.EL.U16 R14, desc[UR8][R16.64+0xe] ;  /* 0x00000e08100e3981 */ /* 0x000f62000c2e1500 */
[----:B------:R-:W-:Y:S01]  /*1a40*/  BAR.SYNC.DEFER_BLOCKING 0x0 ;  /* 0x0000000000007b1d */ /* 0x000fe20000010000 */
[----:B------:R-:W-:Y:S01]  /*1a50*/  @P2 FMUL R12, R58, R49 ;  /* 0x000000313a0c2220 */ /* 0x000fe20000400000 */
[----:B------:R-:W-:Y:S01]  /*1a60*/  FFMA R46, R55, R46, R60 ;  /* 0x0000002e372e7223 */ /* 0x000fe2000000003c */
[----:B------:R-:W-:Y:S02]  /*1a70*/  PRMT R58, RZ, 0x7610, R58 ;  /* 0x00007610ff3a7816 */ /* 0x000fe4000000003a */
[----:B------:R-:W-:Y:S01]  /*1a80*/  FFMA R49, R51, R12, R54 ;  /* 0x0000000c33317223 */ /* 0x000fe20000000036 */
[----:B------:R-:W-:Y:S02]  /*1a90*/  STS [R10], R5 ;  /* 0x000000050a007388 */ /* 0x000fe40000000800 */
[----:B------:R-:W-:Y:S01]  /*1aa0*/  BAR.SYNC.DEFER_BLOCKING 0x0 ;  /* 0x0000000000007b1d */ /* 0x000fe20000010000 */
[----:B------:R-:W-:-:S02]  /*1ab0*/  PRMT R12, RZ, 0x7610, R12 ;  /* 0x00007610ff0c7816 */ /* 0x000fc4000000000c */
[----:B------:R-:W-:Y:S02]  /*1ac0*/  PRMT R54, RZ, 0x7610, R54 ;  /* 0x00007610ff367816 */ /* 0x000fe40000000036 */
[----:B------:R-:W-:Y:S02]  /*1ad0*/  PRMT R57, RZ, 0x7610, R57 ;  /* 0x00007610ff397816 */ /* 0x000fe40000000039 */
[----:B------:R-:W-:Y:S01]  /*1ae0*/  SEL R45, R45, RZ, P3 ;  /* 0x000000ff2d2d7207 */ /* 0x000fe20001800000 */
[----:B------:R-:W4:Y:S01]  /*1af0*/  @P0 LDG.E.EL.U16 R58, desc[UR8][R18.64] ;  /* 0x00000008123a0981 */ /* 0x000f22000c2e1500 */
[----:B------:R-:W-:-:S03]  /*1b00*/  SEL R44, R44, RZ, P3 ;  /* 0x000000ff2c2c7207 */ /* 0x000fc60001800000 */
[----:B------:R-:W-:Y:S01]  /*1b10*/  IMAD.U32 R60, R45, 0x10000, RZ ;  /* 0x000100002d3c7824 */ /* 0x000fe200078e00ff */
[----:B------:R-:W4:Y:S01]  /*1b20*/  @P0 LDG.E.EL.U16 R12, desc[UR8][R18.64+0x4] ;  /* 0x00000408120c0981 */ /* 0x000f22000c2e1500 */
[----:B------:R-:W-:Y:S02]  /*1b30*/  SEL R42, R42, RZ, P3 ;  /* 0x000000ff2a2a7207 */ /* 0x000fe40001800000 */
[----:B------:R-:W-:Y:S01]  /*1b40*/  SHF.L.U32 R45, R44, 0x10, RZ ;  /* 0x000000102c2d7819 */ /* 0x000fe200000006ff */
[----:B------:R-:W4:Y:S02]  /*1b50*/  @P0 LDG.E.EL.U16 R54, desc[UR8][R18.64+0x8] ;  /* 0x0000080812360981 */ /* 0x000f24000c2e1500 */
[----:B------:R-:W-:Y:S02]  /*1b60*/  IMAD.U32 R42, R42, 0x10000, RZ ;  /* 0x000100002a2a7824 */ /* 0x000fe400078e00ff */
[----:B------:R0:W4:Y:S02]  /*1b70*/  @P0 LDG.E.EL.U16 R57, desc[UR8][R18.64+0xc] ;  /* 0x00000c0812390981 */ /* 0x000124000c2e1500 */
[----:B------:R-:W-:Y:S01]  /*1b80*/  FADD R42, R45, R42 ;  /* 0x0000002a2d2a7221 */ /* 0x000fe20000000000 */
[----:B------:R-:W-:Y:S01]  /*1b90*/  PRMT R45, RZ, 0x7610, R45 ;  /* 0x00007610ff2d7816 */ /* 0x000fe2000000002d */
[----:B------:R-:W4:Y:S05]  /*1ba0*/  @P0 LDG.E.EL.U16 R59, desc[UR8][R16.64] ;  /* 0x00000008103b0981 */ /* 0x000f2a000c2e1500 */
[----:B------:R-:W4:Y:S01]  /*1bb0*/  @P0 LDG.E.EL.U16 R45, desc[UR8][R16.64+0xc] ;  /* 0x00000c08102d0981 */ /* 0x000f22000c2e1500 */
[----:B0-----:R-:W-:-:S02]  /*1bc0*/  PRMT R19, RZ, 0x7610, R19 ;  /* 0x00007610ff137816 */ /* 0x001fc40000000013 */
[----:B------:R-:W-:-:S04]  /*1bd0*/  PRMT R18, RZ, 0x7610, R18 ;  /* 0x00007610ff127816 */ /* 0x000fc80000000012 */
[----:B------:R-:W4:Y:S04]  /*1be0*/  @P0 LDG.E.EL.U16 R19, desc[UR8][R16.64+0x8] ;  /* 0x0000080810130981 */ /* 0x000f28000c2e1500 */
[----:B------:R0:W4:Y:S01]  /*1bf0*/  @P0 LDG.E.EL.U16 R18, desc[UR8][R16.64+0x4] ;  /* 0x0000040810120981 */ /* 0x000122000c2e1500 */
[----:B------:R-:W-:-:S05]  /*1c00*/  SEL R43, R43, RZ, P3 ;  /* 0x000000ff2b2b7207 */ /* 0x000fca0001800000 */
[----:B------:R-:W-:-:S04]  /*1c10*/  IMAD.U32 R43, R43, 0x10000, RZ ;  /* 0x000100002b2b7824 */ /* 0x000fc800078e00ff */
[----:B------:R-:W-:Y:S01]  /*1c20*/  FADD R43, R60, R43 ;  /* 0x0000002b3c2b7221 */ /* 0x000fe20000000000 */
[----:B------:R-:W-:-:S04]  /*1c30*/  UIADD3 UR6, UP0, UR4, UR12, URZ ;  /* 0x0000000c04067290 */ /* 0x000fc8000ff1e03f */
[----:B------:R-:W-:Y:S01]  /*1c40*/  UIADD3.X UR7, UR5, UR13, URZ, UP0, !UPT ;  /* 0x0000000d05077290 */ /* 0x000fe200087fe43f */
[----:B--2---:R-:W-:Y:S02]  /*1c50*/  SEL R44, R52, RZ, P3 ;  /* 0x000000ff342c7207 */ /* 0x004fe40001800000 */
[----:B---3--:R-:W-:Y:S02]  /*1c60*/  SEL R60, R56, RZ, P3 ;  /* 0x000000ff383c7207 */ /* 0x008fe40001800000 */
[----:B-----5:R-:W-:Y:S01]  /*1c70*/  SEL R52, R14, RZ, P3 ;  /* 0x000000ff0e347207 */ /* 0x020fe20001800000 */
[----:B------:R-:W-:Y:S02]  /*1c80*/  IMAD.U32 R14, R44, 0x10000, RZ ;  /* 0x000100002c0e7824 */ /* 0x000fe400078e00ff */
[----:B------:R-:W1:Y:S01]  /*1c90*/  LDS R44, [R8] ;  /* 0x00000000082c7984 */ /* 0x000e620000000800 */
[----:B----4-:R-:W-:Y:S02]  /*1ca0*/  SEL R56, R15, RZ, P3 ;  /* 0x000000ff0f387207 */ /* 0x010fe40001800000 */
[----:B------:R-:W-:-:S03]  /*1cb0*/  SHF.L.U32 R15, R60, 0x10, RZ ;  /* 0x000000103c0f7819 */ /* 0x000fc600000006ff */
[----:B------:R-:W-:Y:S02]  /*1cc0*/  IMAD.U32 R61, R56, 0x10000, RZ ;  /* 0x00010000383d7824 */ /* 0x000fe400078e00ff */
[----:B0-----:R-:W-:Y:S01]  /*1cd0*/  FADD R16, R14, R15 ;  /* 0x0000000f0e107221 */ /* 0x001fe20000000000 */
[----:B------:R-:W-:-:S04]  /*1ce0*/  IMAD.U32 R52, R52, 0x10000, RZ ;  /* 0x0001000034347824 */ /* 0x000fc800078e00ff */
[--C-:B------:R-:W-:Y:S01]  /*1cf0*/  FADD R61, R61, R52.reuse ;  /* 0x000000343d3d7221 */ /* 0x100fe20000000000 */
[----:B------:R-:W-:Y:S02]  /*1d00*/  PRMT R52, RZ, 0x7610, R52 ;  /* 0x00007610ff347816 */ /* 0x000fe40000000034 */
[----:B------:R-:W-:Y:S02]  /*1d10*/  SEL R58, R58, RZ, P0 ;  /* 0x000000ff3a3a7207 */ /* 0x000fe40000000000 */
[----:B------:R-:W-:Y:S02]  /*1d20*/  SEL R12, R12, RZ, P0 ;  /* 0x000000ff0c0c7207 */ /* 0x000fe40000000000 */
[----:B------:R-:W-:Y:S02]  /*1d30*/  SHF.L.U32 R58, R58, 0x10, RZ ;  /* 0x000000103a3a7819 */ /* 0x000fe400000006ff */
[----:B------:R-:W-:Y:S02]  /*1d40*/  SEL R54, R54, RZ, P0 ;  /* 0x000000ff36367207 */ /* 0x000fe40000000000 */
[----:B------:R-:W-:-:S02]  /*1d50*/  SEL R57, R57, RZ, P0 ;  /* 0x000000ff39397207 */ /* 0x000fc40000000000 */
[----:B------:R-:W-:Y:S01]  /*1d60*/  SEL R59, R59, RZ, P0 ;  /* 0x000000ff3b3b7207 */ /* 0x000fe20000000000 */
[----:B------:R-:W-:Y:S01]  /*1d70*/  IMAD.U32 R15, R12, 0x10000, RZ ;  /* 0x000100000c0f7824 */ /* 0x000fe200078e00ff */
[----:B------:R-:W-:-:S03]  /*1d80*/  SEL R45, R45, RZ, P0 ;  /* 0x000000ff2d2d7207 */ /* 0x000fc60000000000 */
[----:B------:R-:W-:Y:S01]  /*1d90*/  IMAD.U32 R59, R59, 0x10000, RZ ;  /* 0x000100003b3b7824 */ /* 0x000fe200078e00ff */
[----:B------:R-:W-:Y:S01]  /*1da0*/  SHF.L.U32 R17, R54, 0x10, RZ ;  /* 0x0000001036117819 */ /* 0x000fe200000006ff */
[----:B------:R-:W-:Y:S01]  /*1db0*/  IMAD.U32 R12, R57, 0x10000, RZ ;  /* 0x00010000390c7824 */ /* 0x000fe200078e00ff */
[----:B------:R-:W-:Y:S01]  /*1dc0*/  SEL R19, R19, RZ, P0 ;  /* 0x000000ff13137207 */ /* 0x000fe20000000000 */
[----:B------:R-:W-:Y:S01]  /*1dd0*/  IMAD.U32 R45, R45, 0x10000, RZ ;  /* 0x000100002d2d7824 */ /* 0x000fe200078e00ff */
[----:B------:R-:W-:Y:S02]  /*1de0*/  SEL R18, R18, RZ, P0 ;  /* 0x000000ff12127207 */ /* 0x000fe40000000000 */
[----:B------:R-:W-:Y:S01]  /*1df0*/  SHF.L.U32 R56, R19, 0x10, RZ ;  /* 0x0000001013387819 */ /* 0x000fe200000006ff */
[----:B------:R-:W-:Y:S01]  /*1e00*/  FADD R59, R58, R59 ;  /* 0x0000003b3a3b7221 */ /* 0x000fe20000000000 */
[--C-:B------:R-:W-:Y:S01]  /*1e10*/  FADD R57, R12, R45.reuse ;  /* 0x0000002d0c397221 */ /* 0x100fe20000000000 */
[----:B------:R-:W-:Y:S01]  /*1e20*/  IMAD.U32 R58, R18, 0x10000, RZ ;  /* 0x00010000123a7824 */ /* 0x000fe200078e00ff */
[----:B------:R-:W-:Y:S01]  /*1e30*/  PRMT R45, RZ, 0x7610, R45 ;  /* 0x00007610ff2d7816 */ /* 0x000fe2000000002d */
[----:B------:R-:W-:Y:S01]  /*1e40*/  FADD R56, R17, R56 ;  /* 0x0000003811387221 */ /* 0x000fe20000000000 */
[----:B------:R-:W-:Y:S01]  /*1e50*/  IMAD.U32 R18, RZ, RZ, UR6 ;  /* 0x00000006ff127e24 */ /* 0x000fe2000f8e00ff */
[----:B------:R-:W-:-:S02]  /*1e60*/  MOV R19, UR7 ;  /* 0x0000000700137c02 */ /* 0x000fc40008000f00 */
[----:B------:R-:W-:-:S03]  /*1e70*/  PRMT R17, RZ, 0x7610, R17 ;  /* 0x00007610ff117816 */ /* 0x000fc60000000011 */
[----:B------:R-:W2:Y:S04]  /*1e80*/  @P3 LDG.E.EL.U16 R45, desc[UR8][R18.64+0x2] ;  /* 0x00000208122d3981 */ /* 0x000ea8000c2e1500 */
[----:B------:R-:W3:Y:S01]  /*1e90*/  @P3 LDG.E.EL.U16 R17, desc[UR8][R18.64+0xa] ;  /* 0x00000a0812113981 */ /* 0x000ee2000c2e1500 */
[----:B------:R-:W-:-:S03]  /*1ea0*/  FADD R58, R15, R58 ;  /* 0x0000003a0f3a7221 */ /* 0x000fc60000000000 */
[----:B------:R-:W4:Y:S01]  /*1eb0*/  @P3 LDG.E.EL.U16 R52, desc[UR8][R18.64+0x6] ;  /* 0x0000060812343981 */ /* 0x000f22000c2e1500 */
[----:B-1----:R-:W-:Y:S01]  /*1ec0*/  FMUL R15, R42, R44 ;  /* 0x0000002c2a0f7220 */ /* 0x002fe20000400000 */
[----:B------:R-:W-:Y:S01]  /*1ed0*/  FMUL R42, R44, R56 ;  /* 0x000000382c2a7220 */ /* 0x000fe20000400000 */
[----:B------:R-:W-:Y:S01]  /*1ee0*/  PRMT R56, RZ, 0x7610, R56 ;  /* 0x00007610ff387816 */ /* 0x000fe20000000038 */
[-C--:B------:R-:W-:Y:S01]  /*1ef0*/  FMUL R12, R43, R44.reuse ;  /* 0x0000002c2b0c7220 */ /* 0x080fe20000400000 */
[-C--:B------:R-:W-:Y:S01]  /*1f00*/  FMUL R16, R16, R44.reuse ;  /* 0x0000002c10107220 */ /* 0x080fe20000400000 */
[----:B------:R-:W-:Y:S01]  /*1f10*/  FMUL R14, R61, R44 ;  /* 0x0000002c3d0e7220 */ /* 0x000fe20000400000 */
[C---:B------:R-:W-:Y:S01]  /*1f20*/  FMUL R54, R44.reuse, R59 ;  /* 0x0000003b2c367220 */ /* 0x040fe20000400000 */
[C---:B------:R-:W-:Y:S01]  /*1f30*/  FMUL R43, R44.reuse, R58 ;  /* 0x0000003a2c2b7220 */ /* 0x040fe20000400000 */
[----:B------:R-:W-:Y:S01]  /*1f40*/  FMUL R44, R44, R57 ;  /* 0x000000392c2c7220 */ /* 0x000fe20000400000 */
[----:B------:R-:W-:Y:S01]  /*1f50*/  F2FP.BF16.F32.PACK_AB R57, R47, R46 ;  /* 0x0000002e2f39723e */ /* 0x000fe200000010ff */
[----:B------:R-:W5:Y:S01]  /*1f60*/  @P3 LDG.E.EL.U16 R56, desc[UR8][R18.64+0xe] ;  /* 0x00000e0812383981 */ /* 0x000f62000c2e1500 */
[----:B------:R-:W-:-:S06]  /*1f70*/  PRMT R46, RZ, 0x7610, R46 ;  /* 0x00007610ff2e7816 */ /* 0x000fcc000000002e */
[----:B------:R-:W5:Y:S01]  /*1f80*/  @P0 LDG.E.EL.U16 R46, desc[UR8][R18.64] ;  /* 0x00000008122e0981 */ /* 0x000f62000c2e1500 */
[----:B------:R-:W-:Y:S02]  /*1f90*/  F2FP.BF16.F32.PACK_AB R58, R49, R48 ;  /* 0x00000030313a723e */ /* 0x000fe400000010ff */
[----:B------:R-:W-:Y:S02]  /*1fa0*/  PRMT R47, RZ, 0x7610, R47 ;  /* 0x00007610ff2f7816 */ /* 0x000fe4000000002f */
[----:B------:R-:W-:Y:S02]  /*1fb0*/  PRMT R48, RZ, 0x7610, R48 ;  /* 0x00007610ff307816 */ /* 0x000fe40000000030 */
[----:B------:R-:W-:Y:S02]  /*1fc0*/  PRMT R49, RZ, 0x7610, R49 ;  /* 0x00007610ff317816 */ /* 0x000fe40000000031 */
[----:B------:R-:W5:Y:S04]  /*1fd0*/  @P0 LDG.E.EL.U16 R47, desc[UR8][R18.64+0x4] ;  /* 0x00000408122f0981 */ /* 0x000f68000c2e1500 */
[----:B------:R-:W5:Y:S04]  /*1fe0*/  @P0 LDG.E.EL.U16 R48, desc[UR8][R18.64+0x8] ;  /* 0x0000080812300981 */ /* 0x000f68000c2e1500 */
[----:B------:R0:W5:Y:S01]  /*1ff0*/  @P0 LDG.E.EL.U16 R49, desc[UR8][R18.64+0xc] ;  /* 0x00000c0812310981 */ /* 0x000162000c2e1500 */
[----:B------:R-:W-:-:S02]  /*2000*/  SEL R22, R22, RZ, !P1 ;  /* 0x000000ff16167207 */ /* 0x000fc40004800000 */
[----:B------:R-:W-:Y:S02]  /*2010*/  SEL R59, R40, RZ, !P1 ;  /* 0x000000ff283b7207 */ /* 0x000fe40004800000 */
[----:B------:R-:W-:Y:S02]  /*2020*/  SEL R23, R23, RZ, !P1 ;  /* 0x000000ff17177207 */ /* 0x000fe40004800000 */
[----:B------:R-:W-:Y:S01]  /*2030*/  SEL R41, R41, RZ, !P1 ;  /* 0x000000ff29297207 */ /* 0x000fe20004800000 */
[C---:B------:R-:W-:Y:S01]  /*2040*/  IMAD.U32 R60, R22.reuse, 0x10000, RZ ;  /* 0x00010000163c7824 */ /* 0x040fe200078e00ff */
[----:B------:R-:W-:Y:S01]  /*2050*/  PRMT R40, R22, 0x7632, R40 ;  /* 0x0000763216287816 */ /* 0x000fe20000000028 */
[----:B------:R-:W-:Y:S01]  /*2060*/  IMAD.U32 R61, R59, 0x10000, RZ ;  /* 0x000100003b3d7824 */ /* 0x000fe200078e00ff */
[----:B0-----:R-:W-:Y:S02]  /*2070*/  PRMT R18, R23, 0x7632, R18 ;  /* 0x0000763217127816 */ /* 0x001fe40000000012 */
[----:B------:R-:W-:Y:S01]  /*2080*/  PRMT R19, R41, 0x7632, R19 ;  /* 0x0000763229137816 */ /* 0x000fe20000000013 */
[----:B------:R-:W-:Y:S01]  /*2090*/  IMAD.U32 R23, R23, 0x10000, RZ ;  /* 0x0001000017177824 */ /* 0x000fe200078e00ff */
[----:B------:R-:W-:-:S02]  /*20a0*/  SHF.L.U32 R41, R41, 0x10, RZ ;  /* 0x0000001029297819 */ /* 0x000fc400000006ff */
[----:B------:R-:W-:Y:S02]  /*20b0*/  PRMT R22, R59, 0x7632, R22 ;  /* 0x000076323b167816 */ /* 0x000fe40000000016 */
[----:B------:R-:W-:Y:S01]  /*20c0*/  SHF.L.U32 R59, R40, 0x10, RZ ;  /* 0x00000010283b7819 */ /* 0x000fe200000006ff */
[----:B------:R-:W-:Y:S01]  /*20d0*/  FADD R40, R60, R61 ;  /* 0x0000003d3c287221 */ /* 0x000fe20000000000 */
[----:B------:R-:W-:Y:S02]  /*20e0*/  IMAD.U32 R60, R18, 0x10000, RZ ;  /* 0x00010000123c7824 */ /* 0x000fe400078e00ff */
[----:B------:R-:W-:Y:S01]  /*20f0*/  FADD R18, R23, R41 ;  /* 0x0000002917127221 */ /* 0x000fe20000000000 */
[----:B------:R-:W-:Y:S01]  /*2100*/  IMAD.U32 R19, R19, 0x10000, RZ ;  /* 0x0001000013137824 */ /* 0x000fe200078e00ff */
[C---:B------:R-:W-:Y:S02]  /*2110*/  SHF.L.U32 R23, R20.reuse, 0x10, RZ ;  /* 0x0000001014177819 */ /* 0x040fe400000006ff */
[----:B------:R-:W-:Y:S01]  /*2120*/  PRMT R20, R20, 0x7632, R20 ;  /* 0x0000763214147816 */ /* 0x000fe20000000014 */
[----:B------:R-:W-:Y:S01]  /*2130*/  FADD R60, R60, R19 ;  /* 0x000000133c3c7221 */ /* 0x000fe20000000000 */
[----:B------:R-:W-:Y:S01]  /*2140*/  FMUL R19, R5, R40 ;  /* 0x0000002805137220 */ /* 0x000fe20000400000 */
[----:B------:R-:W-:Y:S01]  /*2150*/  FADD R23, RZ, R23 ;  /* 0x00000017ff177221 */ /* 0x000fe20000000000 */
[----:B------:R-:W-:-:S03]  /*2160*/  IMAD.U32 R22, R22, 0x10000, RZ ;  /* 0x0001000016167824 */ /* 0x000fc600078e00ff */
[----:B------:R-:W-:Y:S01]  /*2170*/  FMUL R19, R19, R23 ;  /* 0x0000001713137220 */ /* 0x000fe20000400000 */
[----:B------:R-:W-:Y:S02]  /*2180*/  IMAD.U32 R23, R20, 0x10000, RZ ;  /* 0x0001000014177824 */ /* 0x000fe400078e00ff */
[----:B------:R-:W-:Y:S01]  /*2190*/  FADD R22, R59, R22 ;  /* 0x000000163b167221 */ /* 0x000fe20000000000 */
[C---:B------:R-:W-:Y:S01]  /*21a0*/  PRMT R20, R21.reuse, 0x7632, R20 ;  /* 0x0000763215147816 */ /* 0x040fe20000000014 */
[----:B------:R-:W-:Y:S02]  /*21b0*/  IMAD.U32 R40, R21, 0x10000, RZ ;  /* 0x0001000015287824 */ /* 0x000fe400078e00ff */
[----:B------:R-:W-:Y:S01]  /*21c0*/  FADD R21, RZ, R23 ;  /* 0x00000017ff157221 */ /* 0x000fe20000000000 */
[C---:B------:R-:W-:Y:S01]  /*21d0*/  FMUL R22, R5.reuse, R22 ;  /* 0x0000001605167220 */ /* 0x040fe20000400000 */
[----:B------:R-:W-:Y:S01]  /*21e0*/  SHF.L.U32 R23, R20, 0x10, RZ ;  /* 0x0000001014177819 */ /* 0x000fe200000006ff */
[C---:B------:R-:W-:Y:S01]  /*21f0*/  FMUL R18, R5.reuse, R18 ;  /* 0x0000001205127220 */ /* 0x040fe20000400000 */
[----:B------:R-:W-:Y:S01]  /*2200*/  FMUL R60, R5, R60 ;  /* 0x0000003c053c7220 */ /* 0x000fe20000400000 */
[----:B------:R-:W-:Y:S01]  /*2210*/  FMUL R20, R22, R21 ;  /* 0x0000001516147220 */ /* 0x000fe20000400000 */
[----:B------:R-:W-:Y:S01]  /*2220*/  BAR.SYNC.DEFER_BLOCKING 0x0 ;  /* 0x0000000000007b1d */ /* 0x000fe20000010000 */
[----:B------:R-:W-:Y:S01]  /*2230*/  FADD R21, RZ, R40 ;  /* 0x00000028ff157221 */ /* 0x000fe20000000000 */
[----:B------:R-:W-:-:S03]  /*2240*/  FADD R23, RZ, R23 ;  /* 0x00000017ff177221 */ /* 0x000fc60000000000 */
[----:B------:R-:W-:Y:S01]  /*2250*/  FMUL R21, R18, R21 ;  /* 0x0000001512157220 */ /* 0x000fe20000400000 */
[----:B------:R-:W-:Y:S01]  /*2260*/  FMUL R60, R60, R23 ;  /* 0x000000173c3c7220 */ /* 0x000fe20000400000 */
[----:B------:R-:W-:Y:S01]  /*2270*/  FMUL R18, R36, R19 ;  /* 0x0000001324127220 */ /* 0x000fe20000400000 */
[----:B------:R-:W-:Y:S01]  /*2280*/  FMUL R40, R37, R20 ;  /* 0x0000001425287220 */ /* 0x000fe20000400000 */
[----:B------:R-:W-:Y:S01]  /*2290*/  FMUL R38, R38, R21 ;  /* 0x0000001526267220 */ /* 0x000fe20000400000 */
[----:B------:R-:W-:Y:S02]  /*22a0*/  FMUL R60, R39, R60 ;  /* 0x0000003c273c7220 */ /* 0x000fe40000400000 */
[----:B------:R-:W-:Y:S04]  /*22b0*/  STS [R9], R18 ;  /* 0x0000001209007388 */ /* 0x000fe80000000800 */
[----:B------:R-:W-:Y:S04]  /*22c0*/  STS [R9+0x104], R40 ;  /* 0x0001042809007388 */ /* 0x000fe80000000800 */
[----:B------:R0:W-:Y:S04]  /*22d0*/  STS [R9+0x208], R38 ;  /* 0x0002082609007388 */ /* 0x0001e80000000800 */
[----:B------:R-:W-:Y:S01]  /*22e0*/  STS [R9+0x30c], R60 ;  /* 0x00030c3c09007388 */ /* 0x000fe20000000800 */
[----:B------:R-:W-:Y:S01]  /*22f0*/  BAR.SYNC.DEFER_BLOCKING 0x0 ;  /* 0x0000000000007b1d */ /* 0x000fe20000010000 */
[----:B------:R-:W-:-:S02]  /*2300*/  PRMT R19, R57, 0x7632, R19 ;  /* 0x0000763239137816 */ /* 0x000fc40000000013 */
[----:B------:R-:W-:-:S03]  /*2310*/  PRMT R39, R58, 0x7632, R39 ;  /* 0x000076323a277816 */ /* 0x000fc60000000027 */
[----:B------:R-:W-:Y:S04]  /*2320*/  LDS R36, [R7] ;  /* 0x0000000007247984 */ /* 0x000fe80000000800 */
[----:B------:R-:W-:Y:S04]  /*2330*/  LDS R21, [R7+0x208] ;  /* 0x0002080007157984 */ /* 0x000fe80000000800 */
[----:B------:R-:W-:Y:S04]  /*2340*/  LDS R20, [R7+0x410] ;  /* 0x0004100007147984 */ /* 0x000fe80000000800 */
[----:B------:R-:W-:Y:S01]  /*2350*/  LDS R22, [R7+0x618] ;  /* 0x0006180007167984 */ /* 0x000fe20000000800 */
[----:B------:R-:W-:Y:S06]  /*2360*/  BAR.SYNC.DEFER_BLOCKING 0x0 ;  /* 0x0000000000007b1d */ /* 0x000fec0000010000 */
[----:B------:R-:W-:Y:S04]  /*2370*/  STS.U16 [R6], R57 ;  /* 0x0000003906007388 */ /* 0x000fe80000000400 */
[----:B------:R-:W-:Y:S04]  /*2380*/  STS.U16 [R6+0x4], R19 ;  /* 0x0000041306007388 */ /* 0x000fe80000000400 */
[----:B------:R-:W-:Y:S04]  /*2390*/  STS.U16 [R6+0x8], R58 ;  /* 0x0000083a06007388 */ /* 0x000fe80000000400 */
[----:B------:R1:W-:Y:S01]  /*23a0*/  STS.U16 [R6+0xc], R39 ;  /* 0x00000c2706007388 */ /* 0x0003e20000000400 */
[----:B------:R-:W-:Y:S06]  /*23b0*/  BAR.SYNC.DEFER_BLOCKING 0x0 ;  /* 0x0000000000007b1d */ /* 0x000fec0000010000 */
[----:B------:R-:W0:Y:S01]  /*23c0*/  LDS.64 R18, [R11] ;  /* 0x000000000b127984 */ /* 0x000e220000000a00 */
[----:B--2---:R-:W-:-:S02]  /*23d0*/  SEL R45, R45, RZ, P3 ;  /* 0x000000ff2d2d7207 */ /* 0x004fc40001800000 */
[----:B---3--:R-:W-:-:S03]  /*23e0*/  SEL R37, R17, RZ, P3 ;  /* 0x000000ff11257207 */ /* 0x008fc60001800000 */
[----:B------:R-:W-:Y:S01]  /*23f0*/  IMAD.U32 R17, R45, 0x10000, RZ ;  /* 0x000100002d117824 */ /* 0x000fe200078e00ff */
[----:B----4-:R-:W-:Y:S02]  /*2400*/  SEL R23, R52, RZ, P3 ;  /* 0x000000ff34177207 */ /* 0x010fe40001800000 */
[----:B------:R-:W-:Y:S01]  /*2410*/  SHF.L.U32 R37, R37, 0x10, RZ ;  /* 0x0000001025257819 */ /* 0x000fe200000006ff */
[----:B------:R-:W-:Y:S02]  /*2420*/  FADD R17, RZ, R17 ;  /* 0x00000011ff117221 */ /* 0x000fe40000000000 */
[----:B------:R-:W-:Y:S02]  /*2430*/  IMAD.U32 R23, R23, 0x10000, RZ ;  /* 0x0001000017177824 */ /* 0x000fe400078e00ff */
[----:B------:R-:W-:Y:S01]  /*2440*/  FADD R37, RZ, R37 ;  /* 0x00000025ff257221 */ /* 0x000fe20000000000 */
[----:B------:R-:W-:Y:S01]  /*2450*/  FFMA R12, -R12, R17, RZ ;  /* 0x000000110c0c7223 */ /* 0x000fe200000001ff */
[----:B0-----:R-:W-:-:S02]  /*2460*/  FADD R38, RZ, R23 ;  /* 0x00000017ff267221 */ /* 0x001fc40000000000 */
[----:B------:R-:W-:Y:S01]  /*2470*/  FFMA R23, -R16, R37, RZ ;  /* 0x0000002510177223 */ /* 0x000fe200000001ff */
[----:B-----5:R-:W-:Y:S01]  /*2480*/  SEL R56, R56, RZ, P3 ;  /* 0x000000ff38387207 */ /* 0x020fe20001800000 */
[----:B------:R-:W0:Y:S01]  /*2490*/  LDC.64 R16, c[0x0][0x210] ;  /* 0x00008400ff107b82 */ /* 0x000e220000000a00 */
[----:B------:R-:W-:-:S03]  /*24a0*/  FFMA R15, -R15, R38, RZ ;  /* 0x000000260f0f7223 */ /* 0x000fc600000001ff */
[----:B------:R-:W-:Y:S01]  /*24b0*/  IMAD.U32 R56, R56, 0x10000, RZ ;  /* 0x0001000038387824 */ /* 0x000fe200078e00ff */
[----:B------:R-:W-:-:S03]  /*24c0*/  SEL R38, R46, RZ, P0 ;  /* 0x000000ff2e267207 */ /* 0x000fc60000000000 */
[----:B------:R-:W-:Y:S02]  /*24d0*/  FADD R37, RZ, R56 ;  /* 0x00000038ff257221 */ /* 0x000fe40000000000 */
[----:B------:R-:W-:Y:S02]  /*24e0*/  IMAD.U32 R38, R38, 0x10000, RZ ;  /* 0x0001000026267824 */ /* 0x000fe400078e00ff */
[----:B------:R-:W-:Y:S02]  /*24f0*/  FFMA R14, -R14, R37, RZ ;  /* 0x000000250e0e7223 */ /* 0x000fe400000001ff */
[----:B------:R-:W-:-:S04]  /*2500*/  FADD R37, RZ, R38 ;  /* 0x00000026ff257221 */ /* 0x000fc80000000000 */
[----:B------:R-:W-:Y:S01]  /*2510*/  @P2 FMUL R12, R54, R37 ;  /* 0x00000025360c2220 */ /* 0x000fe20000400000 */
[----:B------:R-:W-:Y:S02]  /*2520*/  IADD3 R37, R0, R13, RZ ;  /* 0x0000000d00257210 */ /* 0x000fe40007ffe0ff */
[----:B-1----:R-:W-:Y:S02]  /*2530*/  SEL R39, R47, RZ, P0 ;  /* 0x000000ff2f277207 */ /* 0x002fe40000000000 */
[----:B------:R-:W-:Y:S01]  /*2540*/  SEL R40, R48, RZ, P0 ;  /* 0x000000ff30287207 */ /* 0x000fe20000000000 */
[----:B0-----:R-:W-:Y:S01]  /*2550*/  IMAD.WIDE R16, R37, 0x2, R16 ;  /* 0x0000000225107825 */ /* 0x001fe200078e0210 */
[----:B------:R-:W-:Y:S02]  /*2560*/  SEL R49, R49, RZ, P0 ;  /* 0x000000ff31317207 */ /* 0x000fe40000000000 */
[----:B------:R-:W-:Y:S01]  /*2570*/  SHF.L.U32 R39, R39, 0x10, RZ ;  /* 0x0000001027277819 */ /* 0x000fe200000006ff */
[----:B------:R-:W-:Y:S01]  /*2580*/  IMAD.U32 R40, R40, 0x10000, RZ ;  /* 0x0001000028287824 */ /* 0x000fe200078e00ff */
[----:B------:R0:W-:Y:S01]  /*2590*/  @!P1 STG.E.64 desc[UR8][R16.64], R18 ;  /* 0x0000001210009986 */ /* 0x0001e2000c101b08 */
[----:B------:R-:W-:-:S02]  /*25a0*/  IMAD.U32 R49, R49, 0x10000, RZ ;  /* 0x0001000031317824 */ /* 0x000fc400078e00ff */
[----:B------:R-:W-:Y:S01]  /*25b0*/  FADD R38, RZ, R39 ;  /* 0x00000027ff267221 */ /* 0x000fe20000000000 */
[----:B------:R-:W-:Y:S01]  /*25c0*/  FADD R39, RZ, R40 ;  /* 0x00000028ff277221 */ /* 0x000fe20000000000 */
[----:B------:R-:W-:Y:S02]  /*25d0*/  FADD R49, RZ, R49 ;  /* 0x00000031ff317221 */ /* 0x000fe40000000000 */
[----:B------:R-:W-:Y:S01]  /*25e0*/  @P2 FMUL R15, R43, R38 ;  /* 0x000000262b0f2220 */ /* 0x000fe20000400000 */
[----:B------:R-:W-:Y:S01]  /*25f0*/  @P2 FMUL R23, R42, R39 ;  /* 0x000000272a172220 */ /* 0x000fe20000400000 */
[----:B------:R-:W-:Y:S01]  /*2600*/  @P2 FMUL R14, R44, R49 ;  /* 0x000000312c0e2220 */ /* 0x000fe20000400000 */
[----:B------:R-:W-:Y:S01]  /*2610*/  FFMA R12, R55, R12, R36 ;  /* 0x0000000c370c7223 */ /* 0x000fe20000000024 */
[----:B------:R-:W-:Y:S01]  /*2620*/  FFMA R15, R50, R15, R21 ;  /* 0x0000000f320f7223 */ /* 0x000fe20000000015 */
[----:B------:R-:W-:Y:S01]  /*2630*/  FFMA R20, R53, R23, R20 ;  /* 0x0000001735147223 */ /* 0x000fe20000000014 */
[----:B------:R-:W-:-:S03]  /*2640*/  FFMA R51, R51, R14, R22 ;  /* 0x0000000e33337223 */ /* 0x000fc60000000016 */
[----:B------:R-:W-:Y:S01]  /*2650*/  F2FP.BF16.F32.PACK_AB R12, R15, R12 ;  /* 0x0000000c0f0c723e */ /* 0x000fe200000010ff */
[----:B------:R-:W-:Y:S01]  /*2660*/  BAR.SYNC.DEFER_BLOCKING 0x0 ;  /* 0x0000000000007b1d */ /* 0x000fe20000010000 */
[----:B------:R-:W-:Y:S02]  /*2670*/  F2FP.BF16.F32.PACK_AB R14, R51, R20 ;  /* 0x00000014330e723e */ /* 0x000fe400000010ff */
[----:B------:R-:W-:Y:S02]  /*2680*/  PRMT R15, R12, 0x7632, R15 ;  /* 0x000076320c0f7816 */ /* 0x000fe4000000000f */
[C---:B0-----:R-:W-:Y:S02]  /*2690*/  PRMT R17, R14.reuse, 0x7610, R17 ;  /* 0x000076100e117816 */ /* 0x041fe40000000011 */
[----:B------:R-:W-:Y:S01]  /*26a0*/  PRMT R22, R14, 0x7632, R22 ;  /* 0x000076320e167816 */ /* 0x000fe20000000016 */
[----:B------:R-:W-:Y:S04]  /*26b0*/  STS.U16 [R6], R12 ;  /* 0x0000000c06007388 */ /* 0x000fe80000000400 */
[----:B------:R0:W-:Y:S04]  /*26c0*/  STS.U16 [R6+0x4], R15 ;  /* 0x0000040f06007388 */ /* 0x0001e80000000400 */
[----:B------:R-:W-:Y:S04]  /*26d0*/  STS.U16 [R6+0x8], R17 ;  /* 0x0000081106007388 */ /* 0x000fe80000000400 */
[----:B------:R-:W-:Y:S01]  /*26e0*/  STS.U16 [R6+0xc], R22 ;  /* 0x00000c1606007388 */ /* 0x000fe20000000400 */
[----:B0-----:R-:W0:Y:S08]  /*26f0*/  LDC.64 R14, c[0x0][0x218] ;  /* 0x00008600ff0e7b82 */ /* 0x001e300000000a00 */
[----:B------:R-:W-:Y:S01]  /*2700*/  BAR.SYNC.DEFER_BLOCKING 0x0 ;  /* 0x0000000000007b1d */ /* 0x000fe20000010000 */
[----:B------:R-:W-:-:S05]  /*2710*/  VIADD R13, R13, 0x8 ;  /* 0x000000080d0d7836 */ /* 0x000fca0000000000 */
[----:B------:R-:W1:Y:S01]  /*2720*/  LDS.64 R20, [R11] ;  /* 0x000000000b147984 */ /* 0x000e620000000a00 */
[----:B------:R-:W-:Y:S01]  /*2730*/  ISETP.GE.U32.AND P4, PT, R13, 0x80, PT ;  /* 0x000000800d00780c */ /* 0x000fe20003f86070 */
[----:B0-----:R-:W-:Y:S01]  /*2740*/  IMAD.WIDE R14, R37, 0x2, R14 ;  /* 0x00000002250e7825 */ /* 0x001fe200078e020e */
[----:B------:R-:W-:-:S04]  /*2750*/  UIADD3 UR4, UP0, UR4, 0x10, URZ ;  /* 0x0000001004047890 */ /* 0x000fc8000ff1e03f */
[----:B------:R-:W-:Y:S01]  /*2760*/  UIADD3.X UR5, URZ, UR5, URZ, UP0, !UPT ;  /* 0x000000053f057290 */ /* 0x000fe200087fe43f */
[----:B-1----:R0:W-:Y:S06]  /*2770*/  @!P1 STG.E.64 desc[UR8][R14.64], R20 ;  /* 0x000000140e009986 */ /* 0x0021ec000c101b08 */
[----:B------:R-:W-:Y:S05]  /*2780*/  @!P4 BRA `(.L_x_1) ;  /* 0xffffffe00080c947 */ /* 0x000fea000383ffff */
[----:B------:R-:W-:Y:S05]  /*2790*/  EXIT ;  /* 0x000000000000794d */ /* 0x000fea0003800000 */
.L_x_2:
[----:B------:R-:W-:-:S00]  /*27a0*/  BRA `(.L_x_2) ;  /* 0xfffffffc00fc7947 */ /* 0x000fc0000383ffff */
[----:B------:R-:W-:-:S00]  /*27b0*/  NOP ;  /* 0x0000000000007918 */ /* 0x000fc00000000000 */
        /* <DEDUP_REMOVED lines=12> */
.L_x_3:


//--------------------- .nv.global.init           --------------------------
	.section	.nv.global.init,"aw",@progbits
.nv.global.init:
	.type		_$_str,@object
	.size		_$_str,(.L_0 - _$_str)
_$_str:
        /*0000*/ 	.byte	0x5f, 0x5f, 0x43, 0x55, 0x44, 0x41, 0x5f, 0x46, 0x54, 0x5a, 0x00
.L_0:


//--------------------- .nv.shared.triton_        --------------------------
	.section	.nv.shared.triton_,"aw",@nobits
	.sectionflags	@""
	.align	16
	.zero		1024


//--------------------- .nv.constant0.triton_     --------------------------
	.section	.nv.constant0.triton_,"a",@progbits
	.sectionflags	@""
	.align	4
.nv.constant0.triton_:
	.zero		616
